// auto-generated by cutlass_sweep.gemm — config: {"arch": "sm_100", "cluster_m": 2, "cluster_n": 2, "dtype": "fp16", "stages": 5, "tile_k": 32, "tile_m": 128, "tile_n": 128}
#include "cutlass/cutlass.h"
#include "cutlass/gemm/collective/collective_builder.hpp"
#include "cutlass/gemm/device/gemm_universal_adapter.h"
#include "cutlass/gemm/kernel/gemm_universal.hpp"
#include "cutlass/epilogue/collective/collective_builder.hpp"

using ElemA = cutlass::half_t;
using ElemB = cutlass::half_t;
using ElemCD = cutlass::half_t;
using Acc  = float;
using TileShape    = cute::Shape<cute::_128, cute::_128, cute::_32>;
using ClusterShape = cute::Shape<cute::_2, cute::_2, cute::_1>;

using CollectiveEpilogue = typename cutlass::epilogue::collective::CollectiveBuilder<
    cutlass::arch::Sm100, cutlass::arch::OpClassTensorOp,
    TileShape, ClusterShape,
    cutlass::epilogue::collective::EpilogueTileAuto,
    Acc, Acc,
    ElemCD, cutlass::layout::RowMajor, 128 / cutlass::sizeof_bits<ElemCD>::value,
    ElemCD, cutlass::layout::RowMajor, 128 / cutlass::sizeof_bits<ElemCD>::value,
    cutlass::epilogue::collective::EpilogueScheduleAuto
  >::CollectiveOp;

using CollectiveMainloop = typename cutlass::gemm::collective::CollectiveBuilder<
    cutlass::arch::Sm100, cutlass::arch::OpClassTensorOp,
    ElemA, cutlass::layout::RowMajor, 128 / cutlass::sizeof_bits<ElemA>::value,
    ElemB, cutlass::layout::ColumnMajor, 128 / cutlass::sizeof_bits<ElemB>::value,
    Acc,
    TileShape, ClusterShape,
    cutlass::gemm::collective::StageCount<5>,
    cutlass::gemm::collective::KernelScheduleAuto
  >::CollectiveOp;

using GemmKernel = cutlass::gemm::kernel::GemmUniversal<
    cute::Shape<int,int,int,int>,
    CollectiveMainloop,
    CollectiveEpilogue
>;
using Gemm = cutlass::gemm::device::GemmUniversalAdapter<GemmKernel>;

// Force the device kernel symbol into the cubin without needing a host main.
auto* _anchor = &cutlass::device_kernel<GemmKernel>;


// ===== COMPILED SASS (sm_100a) =====

	.target	sm_100a

	.elftype	@"ET_EXEC"


//--------------------- .note.nv.tkinfo           --------------------------
	.section	.note.nv.tkinfo,"",@"SHT_NOTE"
	.sectionflags	@"SHF_NOTE_NV_TKINFO"
	.tkinfo
        /*0018*/ 	.word	0x00000002
        /*0030*/ 	.string	""
        /*0030*/ 	.string	"ptxas"
        /*0030*/ 	.string	"Cuda compilation tools, release 13.0, V13.0.88"
        /*0030*/ 	.string	"Build cuda_13.0.r13.0/compiler.36424714_0"
        /*0030*/ 	.string	"-arch sm_100a -m 64 "



//--------------------- .note.nv.cuinfo           --------------------------
	.section	.note.nv.cuinfo,"",@"SHT_NOTE"
	.sectionflags	@"SHF_NOTE_NV_CUINFO"
        /*0018*/ 	.short	0x0002
        /*001a*/ 	.short	0x0064
        /*001c*/ 	.short	0x0082
	.zero		2


//--------------------- .nv.info                  --------------------------
	.section	.nv.info,"",@"SHT_CUDA_INFO"
	.align	4


	//----- nvinfo : EIATTR_REGCOUNT
	.align		4
        /*0000*/ 	.byte	0x04, 0x2f
        /*0002*/ 	.short	(.L_19 - .L_18)
	.align		4
.L_18:
        /*0004*/ 	.word	index@(_ZN7cutlass13device_kernelINS_4gemm6kernel13GemmUniversalIN4cute5tupleIJiiiiEEENS1_10collective13CollectiveMmaINS1_35MainloopSm100TmaUmmaWarpSpecializedILi5ELi2ELi4ENS5_IJNS4_1CILi2EEESB_NSA_ILi1EEEEEEEENS5_IJNSA_ILi128EEESF_NSA_ILi32EEEEEENS_6half_tENS5_IJlSC_lEEESI_SJ_NS4_8TiledMMAINS4_8MMA_AtomIJNS4_26SM100_MMA_F16BF16_2x1SM_SSISI_SI_fLi128ELi128ELNS4_4UMMA5MajorE0ELSO_0ELNSN_7ScaleInE0ELSP_0EEEEEENS4_6LayoutINS5_IJSC_SC_SC_EEENS5_IJNSA_ILi0EEESU_SU_EEEEENS5_IJNS4_10UnderscoreESX_SX_EEEEENS4_28SM100_TMA_2SM_LOAD_MULTICASTENS4_14ComposedLayoutINS4_7SwizzleILi2ELi4ELi3EEENS4_18smem_ptr_flag_bitsILi16EEENSS_INS5_IJNSA_ILi8EEESG_EEENS5_IJSG_SC_EEEEEEEvNS4_8identityENS4_18SM100_TMA_2SM_LOADES1A_vS1B_EENS_8epilogue10collective18CollectiveEpilogueINS1E_23Sm100TmaWarpSpecializedILi4ELi2ELi16ELb1ELb0EEEJNS5_IJNSA_ILi64EEESF_SG_EEENS5_IJNSS_IS1J_SC_EENSS_INS5_IJNSA_ILi16EEESB_EEENS5_IJSC_S1J_EEEEEEEESI_SJ_SI_SJ_NS1E_6fusion15FusionCallbacksIS1I_NS1R_17LinearCombinationISI_fSI_fLNS_15FloatRoundStyleE2EEES1K_S1Q_JEEENS4_5SM1004TMEM4LOAD26SM100_TMEM_LOAD_32dp32b16xENS4_13SM90_TMA_LOADENS11_INS12_ILi1ELi4ELi3EEES15_NSS_INS5_IJS16_S1M_EEENS5_IJS1M_SC_EEEEEEENS4_39AutoVectorizingCopyWithAssumedAlignmentILi128EEENS4_14SM90_TMA_STOREES26_S28_S28_EEEvvEEEEvNT_6ParamsE)
        /*0008*/ 	.word	0x00000044


	//----- nvinfo : EIATTR_FRAME_SIZE
	.align		4
.L_19:
        /*000c*/ 	.byte	0x04, 0x11
        /*000e*/ 	.short	(.L_21 - .L_20)
	.align		4
.L_20:
        /*0010*/ 	.word	index@($__internal_2_$__cuda_sm10x_tcgen05_guardrail_trap_unallocated_columns_being_dealloced)
        /*0014*/ 	.word	0x00000000


	//----- nvinfo : EIATTR_FRAME_SIZE
	.align		4
.L_21:
        /*0018*/ 	.byte	0x04, 0x11
        /*001a*/ 	.short	(.L_23 - .L_22)
	.align		4
.L_22:
        /*001c*/ 	.word	index@($__internal_1_$__cuda_sm10x_tcgen05_guardrail_trap_phase_invalid_during_alloc)
        /*0020*/ 	.word	0x00000000


	//----- nvinfo : EIATTR_FRAME_SIZE
	.align		4
.L_23:
        /*0024*/ 	.byte	0x04, 0x11
        /*0026*/ 	.short	(.L_25 - .L_24)
	.align		4
.L_24:
        /*0028*/ 	.word	index@($__internal_0_$__cuda_sm10x_tcgen05_guardrail_trap_col_being_dealloced_not_returned_by_alloc)
        /*002c*/ 	.word	0x00000000


	//----- nvinfo : EIATTR_FRAME_SIZE
	.align		4
.L_25:
        /*0030*/ 	.byte	0x04, 0x11
        /*0032*/ 	.short	(.L_27 - .L_26)
	.align		4
.L_26:
        /*0034*/ 	.word	index@(_ZN7cutlass13device_kernelINS_4gemm6kernel13GemmUniversalIN4cute5tupleIJiiiiEEENS1_10collective13CollectiveMmaINS1_35MainloopSm100TmaUmmaWarpSpecializedILi5ELi2ELi4ENS5_IJNS4_1CILi2EEESB_NSA_ILi1EEEEEEEENS5_IJNSA_ILi128EEESF_NSA_ILi32EEEEEENS_6half_tENS5_IJlSC_lEEESI_SJ_NS4_8TiledMMAINS4_8MMA_AtomIJNS4_26SM100_MMA_F16BF16_2x1SM_SSISI_SI_fLi128ELi128ELNS4_4UMMA5MajorE0ELSO_0ELNSN_7ScaleInE0ELSP_0EEEEEENS4_6LayoutINS5_IJSC_SC_SC_EEENS5_IJNSA_ILi0EEESU_SU_EEEEENS5_IJNS4_10UnderscoreESX_SX_EEEEENS4_28SM100_TMA_2SM_LOAD_MULTICASTENS4_14ComposedLayoutINS4_7SwizzleILi2ELi4ELi3EEENS4_18smem_ptr_flag_bitsILi16EEENSS_INS5_IJNSA_ILi8EEESG_EEENS5_IJSG_SC_EEEEEEEvNS4_8identityENS4_18SM100_TMA_2SM_LOADES1A_vS1B_EENS_8epilogue10collective18CollectiveEpilogueINS1E_23Sm100TmaWarpSpecializedILi4ELi2ELi16ELb1ELb0EEEJNS5_IJNSA_ILi64EEESF_SG_EEENS5_IJNSS_IS1J_SC_EENSS_INS5_IJNSA_ILi16EEESB_EEENS5_IJSC_S1J_EEEEEEEESI_SJ_SI_SJ_NS1E_6fusion15FusionCallbacksIS1I_NS1R_17LinearCombinationISI_fSI_fLNS_15FloatRoundStyleE2EEES1K_S1Q_JEEENS4_5SM1004TMEM4LOAD26SM100_TMEM_LOAD_32dp32b16xENS4_13SM90_TMA_LOADENS11_INS12_ILi1ELi4ELi3EEES15_NSS_INS5_IJS16_S1M_EEENS5_IJS1M_SC_EEEEEEENS4_39AutoVectorizingCopyWithAssumedAlignmentILi128EEENS4_14SM90_TMA_STOREES26_S28_S28_EEEvvEEEEvNT_6ParamsE)
        /*0038*/ 	.word	0x00000000


	//----- nvinfo : EIATTR_MIN_STACK_SIZE
	.align		4
.L_27:
        /*003c*/ 	.byte	0x04, 0x12
        /*003e*/ 	.short	(.L_29 - .L_28)
	.align		4
.L_28:
        /*0040*/ 	.word	index@(_ZN7cutlass13device_kernelINS_4gemm6kernel13GemmUniversalIN4cute5tupleIJiiiiEEENS1_10collective13CollectiveMmaINS1_35MainloopSm100TmaUmmaWarpSpecializedILi5ELi2ELi4ENS5_IJNS4_1CILi2EEESB_NSA_ILi1EEEEEEEENS5_IJNSA_ILi128EEESF_NSA_ILi32EEEEEENS_6half_tENS5_IJlSC_lEEESI_SJ_NS4_8TiledMMAINS4_8MMA_AtomIJNS4_26SM100_MMA_F16BF16_2x1SM_SSISI_SI_fLi128ELi128ELNS4_4UMMA5MajorE0ELSO_0ELNSN_7ScaleInE0ELSP_0EEEEEENS4_6LayoutINS5_IJSC_SC_SC_EEENS5_IJNSA_ILi0EEESU_SU_EEEEENS5_IJNS4_10UnderscoreESX_SX_EEEEENS4_28SM100_TMA_2SM_LOAD_MULTICASTENS4_14ComposedLayoutINS4_7SwizzleILi2ELi4ELi3EEENS4_18smem_ptr_flag_bitsILi16EEENSS_INS5_IJNSA_ILi8EEESG_EEENS5_IJSG_SC_EEEEEEEvNS4_8identityENS4_18SM100_TMA_2SM_LOADES1A_vS1B_EENS_8epilogue10collective18CollectiveEpilogueINS1E_23Sm100TmaWarpSpecializedILi4ELi2ELi16ELb1ELb0EEEJNS5_IJNSA_ILi64EEESF_SG_EEENS5_IJNSS_IS1J_SC_EENSS_INS5_IJNSA_ILi16EEESB_EEENS5_IJSC_S1J_EEEEEEEESI_SJ_SI_SJ_NS1E_6fusion15FusionCallbacksIS1I_NS1R_17LinearCombinationISI_fSI_fLNS_15FloatRoundStyleE2EEES1K_S1Q_JEEENS4_5SM1004TMEM4LOAD26SM100_TMEM_LOAD_32dp32b16xENS4_13SM90_TMA_LOADENS11_INS12_ILi1ELi4ELi3EEES15_NSS_INS5_IJS16_S1M_EEENS5_IJS1M_SC_EEEEEEENS4_39AutoVectorizingCopyWithAssumedAlignmentILi128EEENS4_14SM90_TMA_STOREES26_S28_S28_EEEvvEEEEvNT_6ParamsE)
        /*0044*/ 	.word	0x00000000
.L_29:


//--------------------- .nv.compat                --------------------------
	.section	.nv.compat,"",@"SHT_CUDA_COMPAT_INFO"
	.align	4
        /*0000*/ 	.byte	0x02, 0x09, 0x01, 0x00, 0x02, 0x02, 0x02, 0x00, 0x02, 0x05, 0x05, 0x00, 0x03, 0x07, 0x01, 0x01
        /*0010*/ 	.byte	0x02, 0x03, 0x01, 0x00, 0x02, 0x06, 0x01, 0x00, 0x04, 0x0b, 0x08, 0x00, 0x09, 0x00, 0x00, 0x00
        /*0020*/ 	.byte	0x00, 0x00, 0x00, 0x00


//--------------------- .nv.info._ZN7cutlass13device_kernelINS_4gemm6kernel13GemmUniversalIN4cute5tupleIJiiiiEEENS1_10collective13CollectiveMmaINS1_35MainloopSm100TmaUmmaWarpSpecializedILi5ELi2ELi4ENS5_IJNS4_1CILi2EEESB_NSA_ILi1EEEEEEEENS5_IJNSA_ILi128EEESF_NSA_ILi32EEEEEENS_6half_tENS5_IJlSC_lEEESI_SJ_NS4_8TiledMMAINS4_8MMA_AtomIJNS4_26SM100_MMA_F16BF16_2x1SM_SSISI_SI_fLi128ELi128ELNS4_4UMMA5MajorE0ELSO_0ELNSN_7ScaleInE0ELSP_0EEEEEENS4_6LayoutINS5_IJSC_SC_SC_EEENS5_IJNSA_ILi0EEESU_SU_EEEEENS5_IJNS4_10UnderscoreESX_SX_EEEEENS4_28SM100_TMA_2SM_LOAD_MULTICASTENS4_14ComposedLayoutINS4_7SwizzleILi2ELi4ELi3EEENS4_18smem_ptr_flag_bitsILi16EEENSS_INS5_IJNSA_ILi8EEESG_EEENS5_IJSG_SC_EEEEEEEvNS4_8identityENS4_18SM100_TMA_2SM_LOADES1A_vS1B_EENS_8epilogue10collective18CollectiveEpilogueINS1E_23Sm100TmaWarpSpecializedILi4ELi2ELi16ELb1ELb0EEEJNS5_IJNSA_ILi64EEESF_SG_EEENS5_IJNSS_IS1J_SC_EENSS_INS5_IJNSA_ILi16EEESB_EEENS5_IJSC_S1J_EEEEEEEESI_SJ_SI_SJ_NS1E_6fusion15FusionCallbacksIS1I_NS1R_17LinearCombinationISI_fSI_fLNS_15FloatRoundStyleE2EEES1K_S1Q_JEEENS4_5SM1004TMEM4LOAD26SM100_TMEM_LOAD_32dp32b16xENS4_13SM90_TMA_LOADENS11_INS12_ILi1ELi4ELi3EEES15_NSS_INS5_IJS16_S1M_EEENS5_IJS1M_SC_EEEEEEENS4_39AutoVectorizingCopyWithAssumedAlignmentILi128EEENS4_14SM90_TMA_STOREES26_S28_S28_EEEvvEEEEvNT_6ParamsE --------------------------
	.section	.nv.info._ZN7cutlass13device_kernelINS_4gemm6kernel13GemmUniversalIN4cute5tupleIJiiiiEEENS1_10collective13CollectiveMmaINS1_35MainloopSm100TmaUmmaWarpSpecializedILi5ELi2ELi4ENS5_IJNS4_1CILi2EEESB_NSA_ILi1EEEEEEEENS5_IJNSA_ILi128EEESF_NSA_ILi32EEEEEENS_6half_tENS5_IJlSC_lEEESI_SJ_NS4_8TiledMMAINS4_8MMA_AtomIJNS4_26SM100_MMA_F16BF16_2x1SM_SSISI_SI_fLi128ELi128ELNS4_4UMMA5MajorE0ELSO_0ELNSN_7ScaleInE0ELSP_0EEEEEENS4_6LayoutINS5_IJSC_SC_SC_EEENS5_IJNSA_ILi0EEESU_SU_EEEEENS5_IJNS4_10UnderscoreESX_SX_EEEEENS4_28SM100_TMA_2SM_LOAD_MULTICASTENS4_14ComposedLayoutINS4_7SwizzleILi2ELi4ELi3EEENS4_18smem_ptr_flag_bitsILi16EEENSS_INS5_IJNSA_ILi8EEESG_EEENS5_IJSG_SC_EEEEEEEvNS4_8identityENS4_18SM100_TMA_2SM_LOADES1A_vS1B_EENS_8epilogue10collective18CollectiveEpilogueINS1E_23Sm100TmaWarpSpecializedILi4ELi2ELi16ELb1ELb0EEEJNS5_IJNSA_ILi64EEESF_SG_EEENS5_IJNSS_IS1J_SC_EENSS_INS5_IJNSA_ILi16EEESB_EEENS5_IJSC_S1J_EEEEEEEESI_SJ_SI_SJ_NS1E_6fusion15FusionCallbacksIS1I_NS1R_17LinearCombinationISI_fSI_fLNS_15FloatRoundStyleE2EEES1K_S1Q_JEEENS4_5SM1004TMEM4LOAD26SM100_TMEM_LOAD_32dp32b16xENS4_13SM90_TMA_LOADENS11_INS12_ILi1ELi4ELi3EEES15_NSS_INS5_IJS16_S1M_EEENS5_IJS1M_SC_EEEEEEENS4_39AutoVectorizingCopyWithAssumedAlignmentILi128EEENS4_14SM90_TMA_STOREES26_S28_S28_EEEvvEEEEvNT_6ParamsE,"",@"SHT_CUDA_INFO"
	.sectionflags	@""
	.align	4


	//----- nvinfo : EIATTR_CUDA_API_VERSION
	.align		4
        /*0000*/ 	.byte	0x04, 0x37
        /*0002*/ 	.short	(.L_31 - .L_30)
.L_30:
        /*0004*/ 	.word	0x00000082


	//----- nvinfo : EIATTR_KPARAM_INFO
	.align		4
.L_31:
        /*0008*/ 	.byte	0x04, 0x17
        /*000a*/ 	.short	(.L_33 - .L_32)
.L_32:
        /*000c*/ 	.word	0x00000000
        /*0010*/ 	.short	0x0000
        /*0012*/ 	.short	0x0000
        /*0014*/ 	.byte	0x00, 0xf0, 0x01, 0x20


	//----- nvinfo : EIATTR_AT_ENTRY_FRAGMENTS
	.align		4
.L_33:
        /*0018*/ 	.byte	0x04, 0x4f
        /*001a*/ 	.short	(.L_35 - .L_34)


	//   ....[0]....
.L_34:
        /*001c*/ 	.word	0x00000007


	//----- nvinfo : EIATTR_RESERVED_SMEM_USED
	.align		4
.L_35:
        /*0020*/ 	.byte	0x01, 0x41
	.zero		2


	//----- nvinfo : EIATTR_SPARSE_MMA_MASK
	.align		4
        /*0024*/ 	.byte	0x03, 0x50
        /*0026*/ 	.short	0x0000


	//----- nvinfo : EIATTR_TCGEN05_2CTA_USED
	.align		4
        /*0028*/ 	.byte	0x01, 0x52
	.zero		2


	//----- nvinfo : EIATTR_MAXREG_COUNT
	.align		4
        /*002c*/ 	.byte	0x03, 0x1b
        /*002e*/ 	.short	0x00ff


	//----- nvinfo : EIATTR_NUM_BARRIERS
	.align		4
        /*0030*/ 	.byte	0x02, 0x4c
        /*0032*/ 	.byte	0x07
	.zero		1


	//----- nvinfo : EIATTR_EXTERNS
	.align		4
        /*0034*/ 	.byte	0x04, 0x0f
        /*0036*/ 	.short	(.L_37 - .L_36)


	//   ....[0]....
	.align		4
.L_36:
        /*0038*/ 	.word	index@(__assertfail)


	//----- nvinfo : EIATTR_MERCURY_ISA_VERSION
	.align		4
.L_37:
        /*003c*/ 	.byte	0x03, 0x5f
        /*003e*/ 	.short	0x0101


	//----- nvinfo : EIATTR_INT_WARP_WIDE_INSTR_OFFSETS
	.align		4
        /*0040*/ 	.byte	0x04, 0x31
        /*0042*/ 	.short	(.L_39 - .L_38)


	//   ....[0]....
.L_38:
        /*0044*/ 	.word	0x00000d90


	//   ....[1]....
        /*0048*/ 	.word	0x00000e30


	//   ....[2]....
        /*004c*/ 	.word	0x00004280


	//   ....[3]....
        /*0050*/ 	.word	0x000042b0


	//   ....[4]....
        /*0054*/ 	.word	0x000042d0


	//   ....[5]....
        /*0058*/ 	.word	0x00004e10


	//   ....[6]....
        /*005c*/ 	.word	0x00004eb0


	//   ....[7]....
        /*0060*/ 	.word	0x00004f70


	//   ....[8]....
        /*0064*/ 	.word	0x00004fe0


	//   ....[9]....
        /*0068*/ 	.word	0x000050a0


	//   ....[10]....
        /*006c*/ 	.word	0x00005140


	//   ....[11]....
        /*0070*/ 	.word	0x000051b0


	//   ....[12]....
        /*0074*/ 	.word	0x00005270


	//   ....[13]....
        /*0078*/ 	.word	0x00005310


	//   ....[14]....
        /*007c*/ 	.word	0x000053b0


	//   ....[15]....
        /*0080*/ 	.word	0x000054a0


	//   ....[16]....
        /*0084*/ 	.word	0x00005570


	//----- nvinfo : EIATTR_COOP_GROUP_MASK_REGIDS
	.align		4
.L_39:
        /*0088*/ 	.byte	0x04, 0x29
        /*008a*/ 	.short	(.L_41 - .L_40)


	//   ....[0]....
.L_40:
        /*008c*/ 	.word	0xffffffff


	//   ....[1]....
        /*0090*/ 	.word	0xffffffff


	//   ....[2]....
        /*0094*/ 	.word	0xffffffff


	//   ....[3]....
        /*0098*/ 	.word	0xffffffff


	//   ....[4]....
        /*009c*/ 	.word	0xffffffff


	//   ....[5]....
        /*00a0*/ 	.word	0xffffffff


	//   ....[6]....
        /*00a4*/ 	.word	0xffffffff


	//   ....[7]....
        /*00a8*/ 	.word	0xffffffff


	//   ....[8]....
        /*00ac*/ 	.word	0xffffffff


	//   ....[9]....
        /*00b0*/ 	.word	0xffffffff


	//   ....[10]....
        /*00b4*/ 	.word	0xffffffff


	//   ....[11]....
        /*00b8*/ 	.word	0xffffffff


	//   ....[12]....
        /*00bc*/ 	.word	0xffffffff


	//   ....[13]....
        /*00c0*/ 	.word	0xffffffff


	//----- nvinfo : EIATTR_COOP_GROUP_INSTR_OFFSETS
	.align		4
.L_41:
        /*00c4*/ 	.byte	0x04, 0x28
        /*00c6*/ 	.short	(.L_43 - .L_42)


	//   ....[0]....
.L_42:
        /*00c8*/ 	.word	0x000000b0


	//   ....[1]....
        /*00cc*/ 	.word	0x00000520


	//   ....[2]....
        /*00d0*/ 	.word	0x00000700


	//   ....[3]....
        /*00d4*/ 	.word	0x00000890


	//   ....[4]....
        /*00d8*/ 	.word	0x00000980


	//   ....[5]....
        /*00dc*/ 	.word	0x00000ae0


	//   ....[6]....
        /*00e0*/ 	.word	0x00000c70


	//   ....[7]....
        /*00e4*/ 	.word	0x00000eb0


	//   ....[8]....
        /*00e8*/ 	.word	0x00002200


	//   ....[9]....
        /*00ec*/ 	.word	0x00003140


	//   ....[10]....
        /*00f0*/ 	.word	0x00003610


	//   ....[11]....
        /*00f4*/ 	.word	0x00003640


	//   ....[12]....
        /*00f8*/ 	.word	0x00004180


	//   ....[13]....
        /*00fc*/ 	.word	0x00004390


	//----- nvinfo : EIATTR_VRC_CTA_INIT_COUNT
	.align		4
.L_43:
        /*0100*/ 	.byte	0x02, 0x4a
        /*0102*/ 	.byte	0x80
	.zero		1


	//----- nvinfo : EIATTR_SYSCALL_OFFSETS
	.align		4
        /*0104*/ 	.byte	0x04, 0x46
        /*0106*/ 	.short	(.L_45 - .L_44)


	//   ....[0]....
.L_44:
        /*0108*/ 	.word	0x00006110


	//   ....[1]....
        /*010c*/ 	.word	0x00006200


	//   ....[2]....
        /*0110*/ 	.word	0x000069a0


	//   ....[3]....
        /*0114*/ 	.word	0x000072d0


	//   ....[4]....
        /*0118*/ 	.word	0x00007ba0


	//   ....[5]....
        /*011c*/ 	.word	0x00008470


	//----- nvinfo : EIATTR_MBARRIER_INSTR_OFFSETS
	.align		4
.L_45:
        /*0120*/ 	.byte	0x04, 0x39
        /*0122*/ 	.short	(.L_47 - .L_46)


	//   ....[0]....
.L_46:
        /*0124*/ 	.word	0x00000650
        /*0128*/ 	.word	0x000000ff
        /*012c*/ 	.word	0x00000000
        /*0130*/ 	.short	0x0100
        /*0132*/ 	.byte	0x04
	.zero		1


	//   ....[1]....
        /*0134*/ 	.word	0x00000660
        /*0138*/ 	.word	0x000000ff
        /*013c*/ 	.word	0x00000028
        /*0140*/ 	.short	0x0100
        /*0142*/ 	.byte	0x04
	.zero		1


	//   ....[2]....
        /*0144*/ 	.word	0x00000670
        /*0148*/ 	.word	0x000000ff
        /*014c*/ 	.word	0x00000008
        /*0150*/ 	.short	0x0100
        /*0152*/ 	.byte	0x04
	.zero		1


	//   ....[3]....
        /*0154*/ 	.word	0x00000680
        /*0158*/ 	.word	0x000000ff
        /*015c*/ 	.word	0x00000030
        /*0160*/ 	.short	0x0100
        /*0162*/ 	.byte	0x04
	.zero		1


	//   ....[4]....
        /*0164*/ 	.word	0x00000690
        /*0168*/ 	.word	0x000000ff
        /*016c*/ 	.word	0x00000010
        /*0170*/ 	.short	0x0100
        /*0172*/ 	.byte	0x04
	.zero		1


	//   ....[5]....
        /*0174*/ 	.word	0x000006a0
        /*0178*/ 	.word	0x000000ff
        /*017c*/ 	.word	0x00000038
        /*0180*/ 	.short	0x0100
        /*0182*/ 	.byte	0x04
	.zero		1


	//   ....[6]....
        /*0184*/ 	.word	0x000006b0
        /*0188*/ 	.word	0x000000ff
        /*018c*/ 	.word	0x00000018
        /*0190*/ 	.short	0x0100
        /*0192*/ 	.byte	0x04
	.zero		1


	//   ....[7]....
        /*0194*/ 	.word	0x000006c0
        /*0198*/ 	.word	0x000000ff
        /*019c*/ 	.word	0x00000040
        /*01a0*/ 	.short	0x0100
        /*01a2*/ 	.byte	0x04
	.zero		1


	//   ....[8]....
        /*01a4*/ 	.word	0x000006d0
        /*01a8*/ 	.word	0x000000ff
        /*01ac*/ 	.word	0x00000020
        /*01b0*/ 	.short	0x0100
        /*01b2*/ 	.byte	0x04
	.zero		1


	//   ....[9]....
        /*01b4*/ 	.word	0x000006e0
        /*01b8*/ 	.word	0x000000ff
        /*01bc*/ 	.word	0x00000048
        /*01c0*/ 	.short	0x0100
        /*01c2*/ 	.byte	0x04
	.zero		1


	//   ....[10]....
        /*01c4*/ 	.word	0x00000800
        /*01c8*/ 	.word	0x000000ff
        /*01cc*/ 	.word	0x00000050
        /*01d0*/ 	.short	0x0100
        /*01d2*/ 	.byte	0x04
	.zero		1


	//   ....[11]....
        /*01d4*/ 	.word	0x00000810
        /*01d8*/ 	.word	0x000000ff
        /*01dc*/ 	.word	0x00000070
        /*01e0*/ 	.short	0x0100
        /*01e2*/ 	.byte	0x04
	.zero		1


	//   ....[12]....
        /*01e4*/ 	.word	0x00000820
        /*01e8*/ 	.word	0x000000ff
        /*01ec*/ 	.word	0x00000058
        /*01f0*/ 	.short	0x0100
        /*01f2*/ 	.byte	0x04
	.zero		1


	//   ....[13]....
        /*01f4*/ 	.word	0x00000830
        /*01f8*/ 	.word	0x000000ff
        /*01fc*/ 	.word	0x00000078
        /*0200*/ 	.short	0x0100
        /*0202*/ 	.byte	0x04
	.zero		1


	//   ....[14]....
        /*0204*/ 	.word	0x00000840
        /*0208*/ 	.word	0x000000ff
        /*020c*/ 	.word	0x00000060
        /*0210*/ 	.short	0x0100
        /*0212*/ 	.byte	0x04
	.zero		1


	//   ....[15]....
        /*0214*/ 	.word	0x00000850
        /*0218*/ 	.word	0x000000ff
        /*021c*/ 	.word	0x00000080
        /*0220*/ 	.short	0x0100
        /*0222*/ 	.byte	0x04
	.zero		1


	//   ....[16]....
        /*0224*/ 	.word	0x00000860
        /*0228*/ 	.word	0x000000ff
        /*022c*/ 	.word	0x00000068
        /*0230*/ 	.short	0x0100
        /*0232*/ 	.byte	0x04
	.zero		1


	//   ....[17]....
        /*0234*/ 	.word	0x00000870
        /*0238*/ 	.word	0x000000ff
        /*023c*/ 	.word	0x00000088
        /*0240*/ 	.short	0x0100
        /*0242*/ 	.byte	0x04
	.zero		1


	//   ....[18]....
        /*0244*/ 	.word	0x00000950
        /*0248*/ 	.word	0x000000ff
        /*024c*/ 	.word	0x00000090
        /*0250*/ 	.short	0x0100
        /*0252*/ 	.byte	0x06
	.zero		1


	//   ....[19]....
        /*0254*/ 	.word	0x00000960
        /*0258*/ 	.word	0x000000ff
        /*025c*/ 	.word	0x00000098
        /*0260*/ 	.short	0x0100
        /*0262*/ 	.byte	0x06
	.zero		1


	//   ....[20]....
        /*0264*/ 	.word	0x00000a90
        /*0268*/ 	.word	0x000000ff
        /*026c*/ 	.word	0x000000a0
        /*0270*/ 	.short	0x0100
        /*0272*/ 	.byte	0x06
	.zero		1


	//   ....[21]....
        /*0274*/ 	.word	0x00000aa0
        /*0278*/ 	.word	0x000000ff
        /*027c*/ 	.word	0x000000b0
        /*0280*/ 	.short	0x0100
        /*0282*/ 	.byte	0x06
	.zero		1


	//   ....[22]....
        /*0284*/ 	.word	0x00000ab0
        /*0288*/ 	.word	0x000000ff
        /*028c*/ 	.word	0x000000a8
        /*0290*/ 	.short	0x0100
        /*0292*/ 	.byte	0x06
	.zero		1


	//   ....[23]....
        /*0294*/ 	.word	0x00000ac0
        /*0298*/ 	.word	0x000000ff
        /*029c*/ 	.word	0x000000b8
        /*02a0*/ 	.short	0x0100
        /*02a2*/ 	.byte	0x06
	.zero		1


	//   ....[24]....
        /*02a4*/ 	.word	0x00000be0
        /*02a8*/ 	.word	0x000000ff
        /*02ac*/ 	.word	0x000000c0
        /*02b0*/ 	.short	0x0100
        /*02b2*/ 	.byte	0x04
	.zero		1


	//   ....[25]....
        /*02b4*/ 	.word	0x00000bf0
        /*02b8*/ 	.word	0x000000ff
        /*02bc*/ 	.word	0x000000e0
        /*02c0*/ 	.short	0x0100
        /*02c2*/ 	.byte	0x04
	.zero		1


	//   ....[26]....
        /*02c4*/ 	.word	0x00000c00
        /*02c8*/ 	.word	0x000000ff
        /*02cc*/ 	.word	0x000000c8
        /*02d0*/ 	.short	0x0100
        /*02d2*/ 	.byte	0x04
	.zero		1


	//   ....[27]....
        /*02d4*/ 	.word	0x00000c10
        /*02d8*/ 	.word	0x000000ff
        /*02dc*/ 	.word	0x000000e8
        /*02e0*/ 	.short	0x0100
        /*02e2*/ 	.byte	0x04
	.zero		1


	//   ....[28]....
        /*02e4*/ 	.word	0x00000c20
        /*02e8*/ 	.word	0x000000ff
        /*02ec*/ 	.word	0x000000d0
        /*02f0*/ 	.short	0x0100
        /*02f2*/ 	.byte	0x04
	.zero		1


	//   ....[29]....
        /*02f4*/ 	.word	0x00000c30
        /*02f8*/ 	.word	0x000000ff
        /*02fc*/ 	.word	0x000000f0
        /*0300*/ 	.short	0x0100
        /*0302*/ 	.byte	0x04
	.zero		1


	//   ....[30]....
        /*0304*/ 	.word	0x00000c40
        /*0308*/ 	.word	0x000000ff
        /*030c*/ 	.word	0x000000d8
        /*0310*/ 	.short	0x0100
        /*0312*/ 	.byte	0x04
	.zero		1


	//   ....[31]....
        /*0314*/ 	.word	0x00000c50
        /*0318*/ 	.word	0x000000ff
        /*031c*/ 	.word	0x000000f8
        /*0320*/ 	.short	0x0100
        /*0322*/ 	.byte	0x04
	.zero		1


	//   ....[32]....
        /*0324*/ 	.word	0x00000d40
        /*0328*/ 	.word	0x000000ff
        /*032c*/ 	.word	0x00000100
        /*0330*/ 	.short	0x0100
        /*0332*/ 	.byte	0x04
	.zero		1


	//   ....[33]....
        /*0334*/ 	.word	0x00000d50
        /*0338*/ 	.word	0x000000ff
        /*033c*/ 	.word	0x00000110
        /*0340*/ 	.short	0x0100
        /*0342*/ 	.byte	0x04
	.zero		1


	//   ....[34]....
        /*0344*/ 	.word	0x00000d60
        /*0348*/ 	.word	0x000000ff
        /*034c*/ 	.word	0x00000108
        /*0350*/ 	.short	0x0100
        /*0352*/ 	.byte	0x04
	.zero		1


	//   ....[35]....
        /*0354*/ 	.word	0x00000d70
        /*0358*/ 	.word	0x000000ff
        /*035c*/ 	.word	0x00000118
        /*0360*/ 	.short	0x0100
        /*0362*/ 	.byte	0x04
	.zero		1


	//   ....[36]....
        /*0364*/ 	.word	0x00000e70
        /*0368*/ 	.word	0x000000ff
        /*036c*/ 	.word	0x00000120
        /*0370*/ 	.short	0x0100
        /*0372*/ 	.byte	0x06
	.zero		1


	//   ....[37]....
        /*0374*/ 	.word	0x00001a20
        /*0378*/ 	.word	0x00000000
        /*037c*/ 	.word	0x00000110
        /*0380*/ 	.short	0x010a
        /*0382*/ 	.byte	0xff
	.zero		1


	//   ....[38]....
        /*0384*/ 	.word	0x00001a50
        /*0388*/ 	.word	0x00000000
        /*038c*/ 	.word	0x00000100
        /*0390*/ 	.short	0x0101
        /*0392*/ 	.byte	0xff
	.zero		1


	//   ....[39]....
        /*0394*/ 	.word	0x00001b10
        /*0398*/ 	.word	0x000000ff
        /*039c*/ 	.word	0x00000028
        /*03a0*/ 	.short	0x010a
        /*03a2*/ 	.byte	0x04
	.zero		1


	//   ....[40]....
        /*03a4*/ 	.word	0x00001be0
        /*03a8*/ 	.word	0x000000ff
        /*03ac*/ 	.word	0x00000028
        /*03b0*/ 	.short	0x010a
        /*03b2*/ 	.byte	0x21
	.zero		1


	//   ....[41]....
        /*03b4*/ 	.word	0x00001d90
        /*03b8*/ 	.word	0x000000ff
        /*03bc*/ 	.word	0x00000028
        /*03c0*/ 	.short	0x010a
        /*03c2*/ 	.byte	0x05
	.zero		1


	//   ....[42]....
        /*03c4*/ 	.word	0x00001ea0
        /*03c8*/ 	.word	0x000000ff
        /*03cc*/ 	.word	0x00000098
        /*03d0*/ 	.short	0x0101
        /*03d2*/ 	.byte	0x06
	.zero		1


	//   ....[43]....
        /*03d4*/ 	.word	0x00001ec0
        /*03d8*/ 	.word	0x000000ff
        /*03dc*/ 	.word	0x00000028
        /*03e0*/ 	.short	0x010a
        /*03e2*/ 	.byte	0x04
	.zero		1


	//   ....[44]....
        /*03e4*/ 	.word	0x00001f40
        /*03e8*/ 	.word	0x000000ff
        /*03ec*/ 	.word	0x00000028
        /*03f0*/ 	.short	0x010a
        /*03f2*/ 	.byte	0x11
	.zero		1


	//   ....[45]....
        /*03f4*/ 	.word	0x000020d0
        /*03f8*/ 	.word	0x000000ff
        /*03fc*/ 	.word	0x00000028
        /*0400*/ 	.short	0x010a
        /*0402*/ 	.byte	0x05
	.zero		1


	//   ....[46]....
        /*0404*/ 	.word	0x00002230
        /*0408*/ 	.word	0x00000003
        /*040c*/ 	.word	0x000000a0
        /*0410*/ 	.short	0x010a
        /*0412*/ 	.byte	0xff
	.zero		1


	//   ....[47]....
        /*0414*/ 	.word	0x00002380
        /*0418*/ 	.word	0x00000000
        /*041c*/ 	.word	0x00000000
        /*0420*/ 	.short	0x0101
        /*0422*/ 	.byte	0xff
	.zero		1


	//   ....[48]....
        /*0424*/ 	.word	0x00002930
        /*0428*/ 	.word	0x000000ff
        /*042c*/ 	.word	0x00000000
        /*0430*/ 	.short	0x010a
        /*0432*/ 	.byte	0x04
	.zero		1


	//   ....[49]....
        /*0434*/ 	.word	0x000029c0
        /*0438*/ 	.word	0x000000ff
        /*043c*/ 	.word	0x00000000
        /*0440*/ 	.short	0x010a
        /*0442*/ 	.byte	0x05
	.zero		1


	//   ....[50]....
        /*0444*/ 	.word	0x00002a50
        /*0448*/ 	.word	0x000000ff
        /*044c*/ 	.word	0x00000000
        /*0450*/ 	.short	0x010a
        /*0452*/ 	.byte	0x05
	.zero		1


	//   ....[51]....
        /*0454*/ 	.word	0x00002ae0
        /*0458*/ 	.word	0x000000ff
        /*045c*/ 	.word	0x00000000
        /*0460*/ 	.short	0x010a
        /*0462*/ 	.byte	0x05
	.zero		1


	//   ....[52]....
        /*0464*/ 	.word	0x00002b80
        /*0468*/ 	.word	0x00000000
        /*046c*/ 	.word	0x00000000
        /*0470*/ 	.short	0x010a
        /*0472*/ 	.byte	0xff
	.zero		1


	//   ....[53]....
        /*0474*/ 	.word	0x00002ca0
        /*0478*/ 	.word	0x00000002
        /*047c*/ 	.word	0x00000100
        /*0480*/ 	.short	0x010a
        /*0482*/ 	.byte	0xff
	.zero		1


	//   ....[54]....
        /*0484*/ 	.word	0x00002d10
        /*0488*/ 	.word	0x00000002
        /*048c*/ 	.word	0x00000000
        /*0490*/ 	.short	0x0101
        /*0492*/ 	.byte	0xff
	.zero		1


	//   ....[55]....
        /*0494*/ 	.word	0x00002d30
        /*0498*/ 	.word	0x000000ff
        /*049c*/ 	.word	0x000000b0
        /*04a0*/ 	.short	0x010a
        /*04a2*/ 	.byte	0x04
	.zero		1


	//   ....[56]....
        /*04a4*/ 	.word	0x00002e50
        /*04a8*/ 	.word	0x00000002
        /*04ac*/ 	.word	0x000000a0
        /*04b0*/ 	.short	0x010a
        /*04b2*/ 	.byte	0xff
	.zero		1


	//   ....[57]....
        /*04b4*/ 	.word	0x00002f50
        /*04b8*/ 	.word	0x00000002
        /*04bc*/ 	.word	0x00000000
        /*04c0*/ 	.short	0x0101
        /*04c2*/ 	.byte	0xff
	.zero		1


	//   ....[58]....
        /*04c4*/ 	.word	0x00002fe0
        /*04c8*/ 	.word	0x000000ff
        /*04cc*/ 	.word	0x000000b0
        /*04d0*/ 	.short	0x0106
        /*04d2*/ 	.byte	0x04
	.zero		1


	//   ....[59]....
        /*04d4*/ 	.word	0x00003000
        /*04d8*/ 	.word	0x000000ff
        /*04dc*/ 	.word	0x000000b0
        /*04e0*/ 	.short	0x010a
        /*04e2*/ 	.byte	0x04
	.zero		1


	//   ....[60]....
        /*04e4*/ 	.word	0x00003090
        /*04e8*/ 	.word	0x000000ff
        /*04ec*/ 	.word	0x000000b0
        /*04f0*/ 	.short	0x0106
        /*04f2*/ 	.byte	0x07
	.zero		1


	//   ....[61]....
        /*04f4*/ 	.word	0x000030d0
        /*04f8*/ 	.word	0x00000000
        /*04fc*/ 	.word	0x000000b0
        /*0500*/ 	.short	0x010a
        /*0502*/ 	.byte	0xff
	.zero		1


	//   ....[62]....
        /*0504*/ 	.word	0x00003310
        /*0508*/ 	.word	0x000000ff
        /*050c*/ 	.word	0x00000008
        /*0510*/ 	.short	0x010a
        /*0512*/ 	.byte	0x05
	.zero		1


	//   ....[63]....
        /*0514*/ 	.word	0x00003330
        /*0518*/ 	.word	0x000000ff
        /*051c*/ 	.word	0x00000008
        /*0520*/ 	.short	0x010a
        /*0522*/ 	.byte	0x05
	.zero		1


	//   ....[64]....
        /*0524*/ 	.word	0x000034c0
        /*0528*/ 	.word	0x000000ff
        /*052c*/ 	.word	0x00000008
        /*0530*/ 	.short	0x010a
        /*0532*/ 	.byte	0x05
	.zero		1


	//   ....[65]....
        /*0534*/ 	.word	0x000034e0
        /*0538*/ 	.word	0x000000ff
        /*053c*/ 	.word	0x00000008
        /*0540*/ 	.short	0x010a
        /*0542*/ 	.byte	0x05
	.zero		1


	//   ....[66]....
        /*0544*/ 	.word	0x000035a0
        /*0548*/ 	.word	0x000000ff
        /*054c*/ 	.word	0x00000000
        /*0550*/ 	.short	0x0101
        /*0552*/ 	.byte	0x04
	.zero		1


	//   ....[67]....
        /*0554*/ 	.word	0x000038a0
        /*0558*/ 	.word	0x00000000
        /*055c*/ 	.word	0x000000a0
        /*0560*/ 	.short	0x010a
        /*0562*/ 	.byte	0xff
	.zero		1


	//   ....[68]....
        /*0564*/ 	.word	0x00003960
        /*0568*/ 	.word	0x00000000
        /*056c*/ 	.word	0x00000000
        /*0570*/ 	.short	0x0101
        /*0572*/ 	.byte	0xff
	.zero		1


	//   ....[69]....
        /*0574*/ 	.word	0x00003a20
        /*0578*/ 	.word	0x000000ff
        /*057c*/ 	.word	0x00000000
        /*0580*/ 	.short	0x010a
        /*0582*/ 	.byte	0x04
	.zero		1


	//   ....[70]....
        /*0584*/ 	.word	0x00003a30
        /*0588*/ 	.word	0x000000ff
        /*058c*/ 	.word	0x000000e0
        /*0590*/ 	.short	0x010a
        /*0592*/ 	.byte	0x17
	.zero		1


	//   ....[71]....
        /*0594*/ 	.word	0x00003ae0
        /*0598*/ 	.word	0x000000ff
        /*059c*/ 	.word	0x00000000
        /*05a0*/ 	.short	0x010a
        /*05a2*/ 	.byte	0x05
	.zero		1


	//   ....[72]....
        /*05a4*/ 	.word	0x00003c20
        /*05a8*/ 	.word	0x000000ff
        /*05ac*/ 	.word	0x00000000
        /*05b0*/ 	.short	0x010a
        /*05b2*/ 	.byte	0x04
	.zero		1


	//   ....[73]....
        /*05b4*/ 	.word	0x00003e70
        /*05b8*/ 	.word	0x000000ff
        /*05bc*/ 	.word	0x00000000
        /*05c0*/ 	.short	0x010a
        /*05c2*/ 	.byte	0x04
	.zero		1


	//   ....[74]....
        /*05c4*/ 	.word	0x00003f00
        /*05c8*/ 	.word	0x000000ff
        /*05cc*/ 	.word	0x00000000
        /*05d0*/ 	.short	0x010a
        /*05d2*/ 	.byte	0x05
	.zero		1


	//   ....[75]....
        /*05d4*/ 	.word	0x00003f90
        /*05d8*/ 	.word	0x000000ff
        /*05dc*/ 	.word	0x00000000
        /*05e0*/ 	.short	0x010a
        /*05e2*/ 	.byte	0x05
	.zero		1


	//   ....[76]....
        /*05e4*/ 	.word	0x00004030
        /*05e8*/ 	.word	0x00000000
        /*05ec*/ 	.word	0x00000000
        /*05f0*/ 	.short	0x010a
        /*05f2*/ 	.byte	0xff
	.zero		1


	//   ....[77]....
        /*05f4*/ 	.word	0x00004070
        /*05f8*/ 	.word	0x00000000
        /*05fc*/ 	.word	0x00000000
        /*0600*/ 	.short	0x010a
        /*0602*/ 	.byte	0xff
	.zero		1


	//   ....[78]....
        /*0604*/ 	.word	0x000040e0
        /*0608*/ 	.word	0x000000ff
        /*060c*/ 	.word	0x00000000
        /*0610*/ 	.short	0x0101
        /*0612*/ 	.byte	0x04
	.zero		1


	//   ....[79]....
        /*0614*/ 	.word	0x00004120
        /*0618*/ 	.word	0x000000ff
        /*061c*/ 	.word	0x00000120
        /*0620*/ 	.short	0x010a
        /*0622*/ 	.byte	0x11
	.zero		1


	//   ....[80]....
        /*0624*/ 	.word	0x00004170
        /*0628*/ 	.word	0x000000ff
        /*062c*/ 	.word	0x00000000
        /*0630*/ 	.short	0x0101
        /*0632*/ 	.byte	0x04
	.zero		1


	//   ....[81]....
        /*0634*/ 	.word	0x00004610
        /*0638*/ 	.word	0x0000000c
        /*063c*/ 	.word	0x000000a0
        /*0640*/ 	.short	0x010a
        /*0642*/ 	.byte	0xff
	.zero		1


	//   ....[82]....
        /*0644*/ 	.word	0x00004780
        /*0648*/ 	.word	0x00000000
        /*064c*/ 	.word	0x00000000
        /*0650*/ 	.short	0x0101
        /*0652*/ 	.byte	0xff
	.zero		1


	//   ....[83]....
        /*0654*/ 	.word	0x00004c10
        /*0658*/ 	.word	0x000000ff
        /*065c*/ 	.word	0x00000098
        /*0660*/ 	.short	0x010a
        /*0662*/ 	.byte	0x15
	.zero		1


	//   ....[84]....
        /*0664*/ 	.word	0x00004d90
        /*0668*/ 	.word	0x000000ff
        /*066c*/ 	.word	0x00000070
        /*0670*/ 	.short	0x010a
        /*0672*/ 	.byte	0x15
	.zero		1


	//   ....[85]....
        /*0674*/ 	.word	0x00004f90
        /*0678*/ 	.word	0x000000ff
        /*067c*/ 	.word	0x00000050
        /*0680*/ 	.short	0x010b
        /*0682*/ 	.byte	0x15
	.zero		1


	//   ....[86]....
        /*0684*/ 	.word	0x00004fa0
        /*0688*/ 	.word	0x000000ff
        /*068c*/ 	.word	0x00000000
        /*0690*/ 	.short	0x0101
        /*0692*/ 	.byte	0x06
	.zero		1


	//   ....[87]....
        /*0694*/ 	.word	0x00004fb0
        /*0698*/ 	.word	0x000000ff
        /*069c*/ 	.word	0x00000078
        /*06a0*/ 	.short	0x010a
        /*06a2*/ 	.byte	0x15
	.zero		1


	//   ....[88]....
        /*06a4*/ 	.word	0x00005160
        /*06a8*/ 	.word	0x000000ff
        /*06ac*/ 	.word	0x00000058
        /*06b0*/ 	.short	0x010b
        /*06b2*/ 	.byte	0x15
	.zero		1


	//   ....[89]....
        /*06b4*/ 	.word	0x00005170
        /*06b8*/ 	.word	0x000000ff
        /*06bc*/ 	.word	0x00000000
        /*06c0*/ 	.short	0x0101
        /*06c2*/ 	.byte	0x06
	.zero		1


	//   ....[90]....
        /*06c4*/ 	.word	0x00005180
        /*06c8*/ 	.word	0x000000ff
        /*06cc*/ 	.word	0x00000080
        /*06d0*/ 	.short	0x010a
        /*06d2*/ 	.byte	0x15
	.zero		1


	//   ....[91]....
        /*06d4*/ 	.word	0x00005330
        /*06d8*/ 	.word	0x000000ff
        /*06dc*/ 	.word	0x00000060
        /*06e0*/ 	.short	0x010b
        /*06e2*/ 	.byte	0x15
	.zero		1


	//   ....[92]....
        /*06e4*/ 	.word	0x00005340
        /*06e8*/ 	.word	0x000000ff
        /*06ec*/ 	.word	0x00000000
        /*06f0*/ 	.short	0x0101
        /*06f2*/ 	.byte	0x06
	.zero		1


	//   ....[93]....
        /*06f4*/ 	.word	0x00005350
        /*06f8*/ 	.word	0x000000ff
        /*06fc*/ 	.word	0x00000088
        /*0700*/ 	.short	0x010a
        /*0702*/ 	.byte	0x15
	.zero		1


	//   ....[94]....
        /*0704*/ 	.word	0x00005590
        /*0708*/ 	.word	0x000000ff
        /*070c*/ 	.word	0x00000068
        /*0710*/ 	.short	0x010b
        /*0712*/ 	.byte	0x15
	.zero		1


	//   ....[95]....
        /*0714*/ 	.word	0x000055a0
        /*0718*/ 	.word	0x000000ff
        /*071c*/ 	.word	0x00000000
        /*0720*/ 	.short	0x0101
        /*0722*/ 	.byte	0x25
	.zero		1


	//   ....[96]....
        /*0724*/ 	.word	0x000055e0
        /*0728*/ 	.word	0x000000ff
        /*072c*/ 	.word	0x00000070
        /*0730*/ 	.short	0x010a
        /*0732*/ 	.byte	0x15
	.zero		1


	//   ....[97]....
        /*0734*/ 	.word	0x00005600
        /*0738*/ 	.word	0x000000ff
        /*073c*/ 	.word	0x00000078
        /*0740*/ 	.short	0x010a
        /*0742*/ 	.byte	0x15
	.zero		1


	//   ....[98]....
        /*0744*/ 	.word	0x00005620
        /*0748*/ 	.word	0x000000ff
        /*074c*/ 	.word	0x00000080
        /*0750*/ 	.short	0x010a
        /*0752*/ 	.byte	0x15
	.zero		1


	//   ....[99]....
        /*0754*/ 	.word	0x00005660
        /*0758*/ 	.word	0x00000000
        /*075c*/ 	.word	0x00000088
        /*0760*/ 	.short	0x010a
        /*0762*/ 	.byte	0xff
	.zero		1


	//   ....[100]....
        /*0764*/ 	.word	0x000059a0
        /*0768*/ 	.word	0x00000003
        /*076c*/ 	.word	0x000000a0
        /*0770*/ 	.short	0x010a
        /*0772*/ 	.byte	0xff
	.zero		1


	//   ....[101]....
        /*0774*/ 	.word	0x00005b20
        /*0778*/ 	.word	0x00000000
        /*077c*/ 	.word	0x00000000
        /*0780*/ 	.short	0x0101
        /*0782*/ 	.byte	0xff
	.zero		1


	//   ....[102]....
        /*0784*/ 	.word	0x00006660
        /*0788*/ 	.word	0x000000ff
        /*078c*/ 	.word	0x00000050
        /*0790*/ 	.short	0x010a
        /*0792*/ 	.byte	0x2b
	.zero		1


	//   ....[103]....
        /*0794*/ 	.word	0x000066a0
        /*0798*/ 	.word	0x00000035
        /*079c*/ 	.word	0x000000c0
        /*07a0*/ 	.short	0x010a
        /*07a2*/ 	.byte	0xff
	.zero		1


	//   ....[104]....
        /*07a4*/ 	.word	0x000067b0
        /*07a8*/ 	.word	0x000000ff
        /*07ac*/ 	.word	0x00000050
        /*07b0*/ 	.short	0x010a
        /*07b2*/ 	.byte	0x2b
	.zero		1


	//   ....[105]....
        /*07b4*/ 	.word	0x00006880
        /*07b8*/ 	.word	0x00000035
        /*07bc*/ 	.word	0x000000c0
        /*07c0*/ 	.short	0x010a
        /*07c2*/ 	.byte	0xff
	.zero		1


	//   ....[106]....
        /*07c4*/ 	.word	0x00007040
        /*07c8*/ 	.word	0x00000000
        /*07cc*/ 	.word	0x00000000
        /*07d0*/ 	.short	0x0101
        /*07d2*/ 	.byte	0xff
	.zero		1


	//   ....[107]....
        /*07d4*/ 	.word	0x00007050
        /*07d8*/ 	.word	0x00000002
        /*07dc*/ 	.word	0x00000050
        /*07e0*/ 	.short	0x010a
        /*07e2*/ 	.byte	0xff
	.zero		1


	//   ....[108]....
        /*07e4*/ 	.word	0x00007110
        /*07e8*/ 	.word	0x00000002
        /*07ec*/ 	.word	0x00000050
        /*07f0*/ 	.short	0x010a
        /*07f2*/ 	.byte	0xff
	.zero		1


	//   ....[109]....
        /*07f4*/ 	.word	0x00007910
        /*07f8*/ 	.word	0x00000000
        /*07fc*/ 	.word	0x00000000
        /*0800*/ 	.short	0x0101
        /*0802*/ 	.byte	0xff
	.zero		1


	//   ....[110]....
        /*0804*/ 	.word	0x00007930
        /*0808*/ 	.word	0x00000002
        /*080c*/ 	.word	0x00000050
        /*0810*/ 	.short	0x010a
        /*0812*/ 	.byte	0xff
	.zero		1


	//   ....[111]....
        /*0814*/ 	.word	0x000079e0
        /*0818*/ 	.word	0x00000002
        /*081c*/ 	.word	0x00000050
        /*0820*/ 	.short	0x010a
        /*0822*/ 	.byte	0xff
	.zero		1


	//   ....[112]....
        /*0824*/ 	.word	0x000081e0
        /*0828*/ 	.word	0x00000000
        /*082c*/ 	.word	0x00000000
        /*0830*/ 	.short	0x0101
        /*0832*/ 	.byte	0xff
	.zero		1


	//   ....[113]....
        /*0834*/ 	.word	0x00008200
        /*0838*/ 	.word	0x00000003
        /*083c*/ 	.word	0x00000050
        /*0840*/ 	.short	0x010a
        /*0842*/ 	.byte	0xff
	.zero		1


	//   ....[114]....
        /*0844*/ 	.word	0x000082b0
        /*0848*/ 	.word	0x00000003
        /*084c*/ 	.word	0x00000050
        /*0850*/ 	.short	0x010a
        /*0852*/ 	.byte	0xff
	.zero		1


	//   ....[115]....
        /*0854*/ 	.word	0x00008560
        /*0858*/ 	.word	0x00000035
        /*085c*/ 	.word	0x00000000
        /*0860*/ 	.short	0x0101
        /*0862*/ 	.byte	0xff
	.zero		1


	//   ....[116]....
        /*0864*/ 	.word	0x00008b00
        /*0868*/ 	.word	0x00000000
        /*086c*/ 	.word	0x00000000
        /*0870*/ 	.short	0x0101
        /*0872*/ 	.byte	0xff
	.zero		1


	//   ....[117]....
        /*0874*/ 	.word	0x00008d90
        /*0878*/ 	.word	0x000000ff
        /*087c*/ 	.word	0x00000000
        /*0880*/ 	.short	0x0101
        /*0882*/ 	.byte	0x04
	.zero		1


	//   ....[118]....
        /*0884*/ 	.word	0x00008db0
        /*0888*/ 	.word	0x00000000
        /*088c*/ 	.word	0x00000110
        /*0890*/ 	.short	0x010a
        /*0892*/ 	.byte	0xff
	.zero		1


	//   ....[119]....
        /*0894*/ 	.word	0x00008e10
        /*0898*/ 	.word	0x00000000
        /*089c*/ 	.word	0x00000028
        /*08a0*/ 	.short	0x010a
        /*08a2*/ 	.byte	0xff
	.zero		1


	//   ....[120]....
        /*08a4*/ 	.word	0x00008e70
        /*08a8*/ 	.word	0x00000000
        /*08ac*/ 	.word	0x00000028
        /*08b0*/ 	.short	0x010a
        /*08b2*/ 	.byte	0xff
	.zero		1


	//   ....[121]....
        /*08b4*/ 	.word	0x00008ec0
        /*08b8*/ 	.word	0x00000003
        /*08bc*/ 	.word	0x000000a0
        /*08c0*/ 	.short	0x010a
        /*08c2*/ 	.byte	0xff
	.zero		1


	//   ....[122]....
        /*08c4*/ 	.word	0x00008f20
        /*08c8*/ 	.word	0x00000000
        /*08cc*/ 	.word	0x00000000
        /*08d0*/ 	.short	0x010a
        /*08d2*/ 	.byte	0xff
	.zero		1


	//   ....[123]....
        /*08d4*/ 	.word	0x00008f80
        /*08d8*/ 	.word	0x00000000
        /*08dc*/ 	.word	0x00000000
        /*08e0*/ 	.short	0x010a
        /*08e2*/ 	.byte	0xff
	.zero		1


	//   ....[124]....
        /*08e4*/ 	.word	0x00008fe0
        /*08e8*/ 	.word	0x00000000
        /*08ec*/ 	.word	0x00000000
        /*08f0*/ 	.short	0x010a
        /*08f2*/ 	.byte	0xff
	.zero		1


	//   ....[125]....
        /*08f4*/ 	.word	0x00009040
        /*08f8*/ 	.word	0x00000000
        /*08fc*/ 	.word	0x00000000
        /*0900*/ 	.short	0x010a
        /*0902*/ 	.byte	0xff
	.zero		1


	//   ....[126]....
        /*0904*/ 	.word	0x00009090
        /*0908*/ 	.word	0x00000002
        /*090c*/ 	.word	0x00000100
        /*0910*/ 	.short	0x010a
        /*0912*/ 	.byte	0xff
	.zero		1


	//   ....[127]....
        /*0914*/ 	.word	0x000090f0
        /*0918*/ 	.word	0x00000002
        /*091c*/ 	.word	0x000000b0
        /*0920*/ 	.short	0x010a
        /*0922*/ 	.byte	0xff
	.zero		1


	//   ....[128]....
        /*0924*/ 	.word	0x00009140
        /*0928*/ 	.word	0x00000002
        /*092c*/ 	.word	0x000000a0
        /*0930*/ 	.short	0x010a
        /*0932*/ 	.byte	0xff
	.zero		1


	//   ....[129]....
        /*0934*/ 	.word	0x000091a0
        /*0938*/ 	.word	0x00000000
        /*093c*/ 	.word	0x000000b0
        /*0940*/ 	.short	0x010a
        /*0942*/ 	.byte	0xff
	.zero		1


	//   ....[130]....
        /*0944*/ 	.word	0x00009200
        /*0948*/ 	.word	0x00000005
        /*094c*/ 	.word	0x00000008
        /*0950*/ 	.short	0x010a
        /*0952*/ 	.byte	0xff
	.zero		1


	//   ....[131]....
        /*0954*/ 	.word	0x000092e0
        /*0958*/ 	.word	0x00000000
        /*095c*/ 	.word	0x00000008
        /*0960*/ 	.short	0x010a
        /*0962*/ 	.byte	0xff
	.zero		1


	//   ....[132]....
        /*0964*/ 	.word	0x00009330
        /*0968*/ 	.word	0x00000000
        /*096c*/ 	.word	0x000000a0
        /*0970*/ 	.short	0x010a
        /*0972*/ 	.byte	0xff
	.zero		1


	//   ....[133]....
        /*0974*/ 	.word	0x00009390
        /*0978*/ 	.word	0x00000000
        /*097c*/ 	.word	0x000000e0
        /*0980*/ 	.short	0x010a
        /*0982*/ 	.byte	0xff
	.zero		1


	//   ....[134]....
        /*0984*/ 	.word	0x000093f0
        /*0988*/ 	.word	0x00000000
        /*098c*/ 	.word	0x00000000
        /*0990*/ 	.short	0x010a
        /*0992*/ 	.byte	0xff
	.zero		1


	//   ....[135]....
        /*0994*/ 	.word	0x00009450
        /*0998*/ 	.word	0x00000000
        /*099c*/ 	.word	0x00000000
        /*09a0*/ 	.short	0x010a
        /*09a2*/ 	.byte	0xff
	.zero		1


	//   ....[136]....
        /*09a4*/ 	.word	0x000094b0
        /*09a8*/ 	.word	0x00000000
        /*09ac*/ 	.word	0x00000000
        /*09b0*/ 	.short	0x010a
        /*09b2*/ 	.byte	0xff
	.zero		1


	//   ....[137]....
        /*09b4*/ 	.word	0x00009510
        /*09b8*/ 	.word	0x00000000
        /*09bc*/ 	.word	0x00000000
        /*09c0*/ 	.short	0x010a
        /*09c2*/ 	.byte	0xff
	.zero		1


	//   ....[138]....
        /*09c4*/ 	.word	0x00009570
        /*09c8*/ 	.word	0x00000000
        /*09cc*/ 	.word	0x00000120
        /*09d0*/ 	.short	0x010a
        /*09d2*/ 	.byte	0xff
	.zero		1


	//   ....[139]....
        /*09d4*/ 	.word	0x000095c0
        /*09d8*/ 	.word	0x0000000c
        /*09dc*/ 	.word	0x000000a0
        /*09e0*/ 	.short	0x010a
        /*09e2*/ 	.byte	0xff
	.zero		1


	//   ....[140]....
        /*09e4*/ 	.word	0x00009620
        /*09e8*/ 	.word	0x00000000
        /*09ec*/ 	.word	0x00000098
        /*09f0*/ 	.short	0x010a
        /*09f2*/ 	.byte	0xff
	.zero		1


	//   ....[141]....
        /*09f4*/ 	.word	0x00009680
        /*09f8*/ 	.word	0x00000000
        /*09fc*/ 	.word	0x00000070
        /*0a00*/ 	.short	0x010a
        /*0a02*/ 	.byte	0xff
	.zero		1


	//   ....[142]....
        /*0a04*/ 	.word	0x000096e0
        /*0a08*/ 	.word	0x00000000
        /*0a0c*/ 	.word	0x00000078
        /*0a10*/ 	.short	0x010a
        /*0a12*/ 	.byte	0xff
	.zero		1


	//   ....[143]....
        /*0a14*/ 	.word	0x00009740
        /*0a18*/ 	.word	0x00000000
        /*0a1c*/ 	.word	0x00000080
        /*0a20*/ 	.short	0x010a
        /*0a22*/ 	.byte	0xff
	.zero		1


	//   ....[144]....
        /*0a24*/ 	.word	0x000097a0
        /*0a28*/ 	.word	0x00000000
        /*0a2c*/ 	.word	0x00000088
        /*0a30*/ 	.short	0x010a
        /*0a32*/ 	.byte	0xff
	.zero		1


	//   ....[145]....
        /*0a34*/ 	.word	0x00009800
        /*0a38*/ 	.word	0x00000000
        /*0a3c*/ 	.word	0x00000070
        /*0a40*/ 	.short	0x010a
        /*0a42*/ 	.byte	0xff
	.zero		1


	//   ....[146]....
        /*0a44*/ 	.word	0x00009860
        /*0a48*/ 	.word	0x00000000
        /*0a4c*/ 	.word	0x00000078
        /*0a50*/ 	.short	0x010a
        /*0a52*/ 	.byte	0xff
	.zero		1


	//   ....[147]....
        /*0a54*/ 	.word	0x000098c0
        /*0a58*/ 	.word	0x00000000
        /*0a5c*/ 	.word	0x00000080
        /*0a60*/ 	.short	0x010a
        /*0a62*/ 	.byte	0xff
	.zero		1


	//   ....[148]....
        /*0a64*/ 	.word	0x00009910
        /*0a68*/ 	.word	0x00000003
        /*0a6c*/ 	.word	0x000000a0
        /*0a70*/ 	.short	0x010a
        /*0a72*/ 	.byte	0xff
	.zero		1


	//   ....[149]....
        /*0a74*/ 	.word	0x00009970
        /*0a78*/ 	.word	0x00000002
        /*0a7c*/ 	.word	0x00000050
        /*0a80*/ 	.short	0x010a
        /*0a82*/ 	.byte	0xff
	.zero		1


	//   ....[150]....
        /*0a84*/ 	.word	0x000099c0
        /*0a88*/ 	.word	0x00000035
        /*0a8c*/ 	.word	0x000000c0
        /*0a90*/ 	.short	0x010a
        /*0a92*/ 	.byte	0xff
	.zero		1


	//   ....[151]....
        /*0a94*/ 	.word	0x00009a10
        /*0a98*/ 	.word	0x00000002
        /*0a9c*/ 	.word	0x00000050
        /*0aa0*/ 	.short	0x010a
        /*0aa2*/ 	.byte	0xff
	.zero		1


	//   ....[152]....
        /*0aa4*/ 	.word	0x00009a60
        /*0aa8*/ 	.word	0x00000002
        /*0aac*/ 	.word	0x00000050
        /*0ab0*/ 	.short	0x010a
        /*0ab2*/ 	.byte	0xff
	.zero		1


	//   ....[153]....
        /*0ab4*/ 	.word	0x00009ab0
        /*0ab8*/ 	.word	0x00000003
        /*0abc*/ 	.word	0x00000050
        /*0ac0*/ 	.short	0x010a
        /*0ac2*/ 	.byte	0xff
	.zero		1


	//----- nvinfo : EIATTR_NUM_MBARRIERS
	.align		4
.L_47:
        /*0ac4*/ 	.byte	0x03, 0x38
        /*0ac6*/ 	.short	0x0025


	//----- nvinfo : EIATTR_EXIT_INSTR_OFFSETS
	.align		4
        /*0ac8*/ 	.byte	0x04, 0x1c
        /*0aca*/ 	.short	(.L_49 - .L_48)


	//   ....[0]....
.L_48:
        /*0acc*/ 	.word	0x00002bb0


	//   ....[1]....
        /*0ad0*/ 	.word	0x000030a0


	//   ....[2]....
        /*0ad4*/ 	.word	0x00003100


	//   ....[3]....
        /*0ad8*/ 	.word	0x000043a0


	//   ....[4]....
        /*0adc*/ 	.word	0x00005690


	//   ....[5]....
        /*0ae0*/ 	.word	0x000056d0


	//   ....[6]....
        /*0ae4*/ 	.word	0x00008c80


	//   ....[7]....
        /*0ae8*/ 	.word	0x00008d00


	//   ....[8]....
        /*0aec*/ 	.word	0x00008d30


	//   ....[9]....
        /*0af0*/ 	.word	0x00008da0


	//----- nvinfo : EIATTR_MAX_THREADS
	.align		4
.L_49:
        /*0af4*/ 	.byte	0x04, 0x05
        /*0af6*/ 	.short	(.L_51 - .L_50)
.L_50:
        /*0af8*/ 	.word	0x00000100
        /*0afc*/ 	.word	0x00000001
        /*0b00*/ 	.word	0x00000001


	//----- nvinfo : EIATTR_CRS_STACK_SIZE
	.align		4
.L_51:
        /*0b04*/ 	.byte	0x04, 0x1e
        /*0b06*/ 	.short	(.L_53 - .L_52)
.L_52:
        /*0b08*/ 	.word	0x00000000


	//----- nvinfo : EIATTR_CBANK_PARAM_SIZE
	.align		4
.L_53:
        /*0b0c*/ 	.byte	0x03, 0x19
        /*0b0e*/ 	.short	0x0800


	//----- nvinfo : EIATTR_PARAM_CBANK
	.align		4
        /*0b10*/ 	.byte	0x04, 0x0a
        /*0b12*/ 	.short	(.L_55 - .L_54)
	.align		4
.L_54:
        /*0b14*/ 	.word	index@(.nv.constant0._ZN7cutlass13device_kernelINS_4gemm6kernel13GemmUniversalIN4cute5tupleIJiiiiEEENS1_10collective13CollectiveMmaINS1_35MainloopSm100TmaUmmaWarpSpecializedILi5ELi2ELi4ENS5_IJNS4_1CILi2EEESB_NSA_ILi1EEEEEEEENS5_IJNSA_ILi128EEESF_NSA_ILi32EEEEEENS_6half_tENS5_IJlSC_lEEESI_SJ_NS4_8TiledMMAINS4_8MMA_AtomIJNS4_26SM100_MMA_F16BF16_2x1SM_SSISI_SI_fLi128ELi128ELNS4_4UMMA5MajorE0ELSO_0ELNSN_7ScaleInE0ELSP_0EEEEEENS4_6LayoutINS5_IJSC_SC_SC_EEENS5_IJNSA_ILi0EEESU_SU_EEEEENS5_IJNS4_10UnderscoreESX_SX_EEEEENS4_28SM100_TMA_2SM_LOAD_MULTICASTENS4_14ComposedLayoutINS4_7SwizzleILi2ELi4ELi3EEENS4_18smem_ptr_flag_bitsILi16EEENSS_INS5_IJNSA_ILi8EEESG_EEENS5_IJSG_SC_EEEEEEEvNS4_8identityENS4_18SM100_TMA_2SM_LOADES1A_vS1B_EENS_8epilogue10collective18CollectiveEpilogueINS1E_23Sm100TmaWarpSpecializedILi4ELi2ELi16ELb1ELb0EEEJNS5_IJNSA_ILi64EEESF_SG_EEENS5_IJNSS_IS1J_SC_EENSS_INS5_IJNSA_ILi16EEESB_EEENS5_IJSC_S1J_EEEEEEEESI_SJ_SI_SJ_NS1E_6fusion15FusionCallbacksIS1I_NS1R_17LinearCombinationISI_fSI_fLNS_15FloatRoundStyleE2EEES1K_S1Q_JEEENS4_5SM1004TMEM4LOAD26SM100_TMEM_LOAD_32dp32b16xENS4_13SM90_TMA_LOADENS11_INS12_ILi1ELi4ELi3EEES15_NSS_INS5_IJS16_S1M_EEENS5_IJS1M_SC_EEEEEEENS4_39AutoVectorizingCopyWithAssumedAlignmentILi128EEENS4_14SM90_TMA_STOREES26_S28_S28_EEEvvEEEEvNT_6ParamsE)
        /*0b18*/ 	.short	0x0380
        /*0b1a*/ 	.short	0x0800


	//----- nvinfo : EIATTR_SW_WAR
	.align		4
.L_55:
        /*0b1c*/ 	.byte	0x04, 0x36
        /*0b1e*/ 	.short	(.L_57 - .L_56)
.L_56:
        /*0b20*/ 	.word	0x00000008
.L_57:


//--------------------- .nv.callgraph             --------------------------
	.section	.nv.callgraph,"",@"SHT_CUDA_CALLGRAPH"
	.align	4
	.sectionentsize	8
	.align		4
        /*0000*/ 	.word	0x00000000
	.align		4
        /*0004*/ 	.word	0xffffffff
	.align		4
        /*0008*/ 	.word	index@(_ZN7cutlass13device_kernelINS_4gemm6kernel13GemmUniversalIN4cute5tupleIJiiiiEEENS1_10collective13CollectiveMmaINS1_35MainloopSm100TmaUmmaWarpSpecializedILi5ELi2ELi4ENS5_IJNS4_1CILi2EEESB_NSA_ILi1EEEEEEEENS5_IJNSA_ILi128EEESF_NSA_ILi32EEEEEENS_6half_tENS5_IJlSC_lEEESI_SJ_NS4_8TiledMMAINS4_8MMA_AtomIJNS4_26SM100_MMA_F16BF16_2x1SM_SSISI_SI_fLi128ELi128ELNS4_4UMMA5MajorE0ELSO_0ELNSN_7ScaleInE0ELSP_0EEEEEENS4_6LayoutINS5_IJSC_SC_SC_EEENS5_IJNSA_ILi0EEESU_SU_EEEEENS5_IJNS4_10UnderscoreESX_SX_EEEEENS4_28SM100_TMA_2SM_LOAD_MULTICASTENS4_14ComposedLayoutINS4_7SwizzleILi2ELi4ELi3EEENS4_18smem_ptr_flag_bitsILi16EEENSS_INS5_IJNSA_ILi8EEESG_EEENS5_IJSG_SC_EEEEEEEvNS4_8identityENS4_18SM100_TMA_2SM_LOADES1A_vS1B_EENS_8epilogue10collective18CollectiveEpilogueINS1E_23Sm100TmaWarpSpecializedILi4ELi2ELi16ELb1ELb0EEEJNS5_IJNSA_ILi64EEESF_SG_EEENS5_IJNSS_IS1J_SC_EENSS_INS5_IJNSA_ILi16EEESB_EEENS5_IJSC_S1J_EEEEEEEESI_SJ_SI_SJ_NS1E_6fusion15FusionCallbacksIS1I_NS1R_17LinearCombinationISI_fSI_fLNS_15FloatRoundStyleE2EEES1K_S1Q_JEEENS4_5SM1004TMEM4LOAD26SM100_TMEM_LOAD_32dp32b16xENS4_13SM90_TMA_LOADENS11_INS12_ILi1ELi4ELi3EEES15_NSS_INS5_IJS16_S1M_EEENS5_IJS1M_SC_EEEEEEENS4_39AutoVectorizingCopyWithAssumedAlignmentILi128EEENS4_14SM90_TMA_STOREES26_S28_S28_EEEvvEEEEvNT_6ParamsE)
	.align		4
        /*000c*/ 	.word	index@(__assertfail)
	.align		4
        /*0010*/ 	.word	0x00000000
	.align		4
        /*0014*/ 	.word	0xfffffffe
	.align		4
        /*0018*/ 	.word	0x00000000
	.align		4
        /*001c*/ 	.word	0xfffffffd
	.align		4
        /*0020*/ 	.word	0x00000000
	.align		4
        /*0024*/ 	.word	0xfffffffc


//--------------------- .nv.constant4             --------------------------
	.section	.nv.constant4,"a",@progbits
	.align	8
	.align		8
.nv.constant4:
        /*0000*/ 	.dword	__assertfail
	.align		8
        /*0008*/ 	.dword	__unnamed_1
	.align		8
        /*0010*/ 	.dword	__unnamed_2
	.align		8
        /*0018*/ 	.dword	_ZN39_INTERNAL_29a383b2_4_k_cu_496d3034_74814cuda3std3__45__cpo5beginE
	.align		8
        /*0020*/ 	.dword	_ZN39_INTERNAL_29a383b2_4_k_cu_496d3034_74814cuda3std3__45__cpo3endE
	.align		8
        /*0028*/ 	.dword	_ZN39_INTERNAL_29a383b2_4_k_cu_496d3034_74814cuda3std3__45__cpo6cbeginE
	.align		8
        /*0030*/ 	.dword	_ZN39_INTERNAL_29a383b2_4_k_cu_496d3034_74814cuda3std3__45__cpo4cendE
	.align		8
        /*0038*/ 	.dword	_ZN39_INTERNAL_29a383b2_4_k_cu_496d3034_74814cuda3std3__441_GLOBAL__N__29a383b2_4_k_cu_496d3034_74816ignoreE
	.align		8
        /*0040*/ 	.dword	_ZN39_INTERNAL_29a383b2_4_k_cu_496d3034_74814cuda3std3__419piecewise_constructE
	.align		8
        /*0048*/ 	.dword	_ZN39_INTERNAL_29a383b2_4_k_cu_496d3034_74814cuda3std3__48in_placeE
	.align		8
        /*0050*/ 	.dword	_ZN39_INTERNAL_29a383b2_4_k_cu_496d3034_74814cuda3std6ranges3__45__cpo4swapE
	.align		8
        /*0058*/ 	.dword	_ZN39_INTERNAL_29a383b2_4_k_cu_496d3034_74814cuda3std6ranges3__45__cpo9iter_moveE
	.align		8
        /*0060*/ 	.dword	_ZN39_INTERNAL_29a383b2_4_k_cu_496d3034_74814cute7productE
	.align		8
        /*0068*/ 	.dword	_ZN39_INTERNAL_29a383b2_4_k_cu_496d3034_74814cute1_E
	.align		8
        /*0070*/ 	.dword	$str$25
	.align		8
        /*0078*/ 	.dword	$str$26
	.align		8
        /*0080*/ 	.dword	$str$27
	.align		8
        /*0088*/ 	.dword	$str$28


//--------------------- .text._ZN7cutlass13device_kernelINS_4gemm6kernel13GemmUniversalIN4cute5tupleIJiiiiEEENS1_10collective13CollectiveMmaINS1_35MainloopSm100TmaUmmaWarpSpecializedILi5ELi2ELi4ENS5_IJNS4_1CILi2EEESB_NSA_ILi1EEEEEEEENS5_IJNSA_ILi128EEESF_NSA_ILi32EEEEEENS_6half_tENS5_IJlSC_lEEESI_SJ_NS4_8TiledMMAINS4_8MMA_AtomIJNS4_26SM100_MMA_F16BF16_2x1SM_SSISI_SI_fLi128ELi128ELNS4_4UMMA5MajorE0ELSO_0ELNSN_7ScaleInE0ELSP_0EEEEEENS4_6LayoutINS5_IJSC_SC_SC_EEENS5_IJNSA_ILi0EEESU_SU_EEEEENS5_IJNS4_10UnderscoreESX_SX_EEEEENS4_28SM100_TMA_2SM_LOAD_MULTICASTENS4_14ComposedLayoutINS4_7SwizzleILi2ELi4ELi3EEENS4_18smem_ptr_flag_bitsILi16EEENSS_INS5_IJNSA_ILi8EEESG_EEENS5_IJSG_SC_EEEEEEEvNS4_8identityENS4_18SM100_TMA_2SM_LOADES1A_vS1B_EENS_8epilogue10collective18CollectiveEpilogueINS1E_23Sm100TmaWarpSpecializedILi4ELi2ELi16ELb1ELb0EEEJNS5_IJNSA_ILi64EEESF_SG_EEENS5_IJNSS_IS1J_SC_EENSS_INS5_IJNSA_ILi16EEESB_EEENS5_IJSC_S1J_EEEEEEEESI_SJ_SI_SJ_NS1E_6fusion15FusionCallbacksIS1I_NS1R_17LinearCombinationISI_fSI_fLNS_15FloatRoundStyleE2EEES1K_S1Q_JEEENS4_5SM1004TMEM4LOAD26SM100_TMEM_LOAD_32dp32b16xENS4_13SM90_TMA_LOADENS11_INS12_ILi1ELi4ELi3EEES15_NSS_INS5_IJS16_S1M_EEENS5_IJS1M_SC_EEEEEEENS4_39AutoVectorizingCopyWithAssumedAlignmentILi128EEENS4_14SM90_TMA_STOREES26_S28_S28_EEEvvEEEEvNT_6ParamsE --------------------------
	.section	.text._ZN7cutlass13device_kernelINS_4gemm6kernel13GemmUniversalIN4cute5tupleIJiiiiEEENS1_10collective13CollectiveMmaINS1_35MainloopSm100TmaUmmaWarpSpecializedILi5ELi2ELi4ENS5_IJNS4_1CILi2EEESB_NSA_ILi1EEEEEEEENS5_IJNSA_ILi128EEESF_NSA_ILi32EEEEEENS_6half_tENS5_IJlSC_lEEESI_SJ_NS4_8TiledMMAINS4_8MMA_AtomIJNS4_26SM100_MMA_F16BF16_2x1SM_SSISI_SI_fLi128ELi128ELNS4_4UMMA5MajorE0ELSO_0ELNSN_7ScaleInE0ELSP_0EEEEEENS4_6LayoutINS5_IJSC_SC_SC_EEENS5_IJNSA_ILi0EEESU_SU_EEEEENS5_IJNS4_10UnderscoreESX_SX_EEEEENS4_28SM100_TMA_2SM_LOAD_MULTICASTENS4_14ComposedLayoutINS4_7SwizzleILi2ELi4ELi3EEENS4_18smem_ptr_flag_bitsILi16EEENSS_INS5_IJNSA_ILi8EEESG_EEENS5_IJSG_SC_EEEEEEEvNS4_8identityENS4_18SM100_TMA_2SM_LOADES1A_vS1B_EENS_8epilogue10collective18CollectiveEpilogueINS1E_23Sm100TmaWarpSpecializedILi4ELi2ELi16ELb1ELb0EEEJNS5_IJNSA_ILi64EEESF_SG_EEENS5_IJNSS_IS1J_SC_EENSS_INS5_IJNSA_ILi16EEESB_EEENS5_IJSC_S1J_EEEEEEEESI_SJ_SI_SJ_NS1E_6fusion15FusionCallbacksIS1I_NS1R_17LinearCombinationISI_fSI_fLNS_15FloatRoundStyleE2EEES1K_S1Q_JEEENS4_5SM1004TMEM4LOAD26SM100_TMEM_LOAD_32dp32b16xENS4_13SM90_TMA_LOADENS11_INS12_ILi1ELi4ELi3EEES15_NSS_INS5_IJS16_S1M_EEENS5_IJS1M_SC_EEEEEEENS4_39AutoVectorizingCopyWithAssumedAlignmentILi128EEENS4_14SM90_TMA_STOREES26_S28_S28_EEEvvEEEEvNT_6ParamsE,"ax",@progbits
	.align	128
.text._ZN7cutlass13device_kernelINS_4gemm6kernel13GemmUniversalIN4cute5tupleIJiiiiEEENS1_10collective13CollectiveMmaINS1_35MainloopSm100TmaUmmaWarpSpecializedILi5ELi2ELi4ENS5_IJNS4_1CILi2EEESB_NSA_ILi1EEEEEEEENS5_IJNSA_ILi128EEESF_NSA_ILi32EEEEEENS_6half_tENS5_IJlSC_lEEESI_SJ_NS4_8TiledMMAINS4_8MMA_AtomIJNS4_26SM100_MMA_F16BF16_2x1SM_SSISI_SI_fLi128ELi128ELNS4_4UMMA5MajorE0ELSO_0ELNSN_7ScaleInE0ELSP_0EEEEEENS4_6LayoutINS5_IJSC_SC_SC_EEENS5_IJNSA_ILi0EEESU_SU_EEEEENS5_IJNS4_10UnderscoreESX_SX_EEEEENS4_28SM100_TMA_2SM_LOAD_MULTICASTENS4_14ComposedLayoutINS4_7SwizzleILi2ELi4ELi3EEENS4_18smem_ptr_flag_bitsILi16EEENSS_INS5_IJNSA_ILi8EEESG_EEENS5_IJSG_SC_EEEEEEEvNS4_8identityENS4_18SM100_TMA_2SM_LOADES1A_vS1B_EENS_8epilogue10collective18CollectiveEpilogueINS1E_23Sm100TmaWarpSpecializedILi4ELi2ELi16ELb1ELb0EEEJNS5_IJNSA_ILi64EEESF_SG_EEENS5_IJNSS_IS1J_SC_EENSS_INS5_IJNSA_ILi16EEESB_EEENS5_IJSC_S1J_EEEEEEEESI_SJ_SI_SJ_NS1E_6fusion15FusionCallbacksIS1I_NS1R_17LinearCombinationISI_fSI_fLNS_15FloatRoundStyleE2EEES1K_S1Q_JEEENS4_5SM1004TMEM4LOAD26SM100_TMEM_LOAD_32dp32b16xENS4_13SM90_TMA_LOADENS11_INS12_ILi1ELi4ELi3EEES15_NSS_INS5_IJS16_S1M_EEENS5_IJS1M_SC_EEEEEEENS4_39AutoVectorizingCopyWithAssumedAlignmentILi128EEENS4_14SM90_TMA_STOREES26_S28_S28_EEEvvEEEEvNT_6ParamsE:
        .type           _ZN7cutlass13device_kernelINS_4gemm6kernel13GemmUniversalIN4cute5tupleIJiiiiEEENS1_10collective13CollectiveMmaINS1_35MainloopSm100TmaUmmaWarpSpecializedILi5ELi2ELi4ENS5_IJNS4_1CILi2EEESB_NSA_ILi1EEEEEEEENS5_IJNSA_ILi128EEESF_NSA_ILi32EEEEEENS_6half_tENS5_IJlSC_lEEESI_SJ_NS4_8TiledMMAINS4_8MMA_AtomIJNS4_26SM100_MMA_F16BF16_2x1SM_SSISI_SI_fLi128ELi128ELNS4_4UMMA5MajorE0ELSO_0ELNSN_7ScaleInE0ELSP_0EEEEEENS4_6LayoutINS5_IJSC_SC_SC_EEENS5_IJNSA_ILi0EEESU_SU_EEEEENS5_IJNS4_10UnderscoreESX_SX_EEEEENS4_28SM100_TMA_2SM_LOAD_MULTICASTENS4_14ComposedLayoutINS4_7SwizzleILi2ELi4ELi3EEENS4_18smem_ptr_flag_bitsILi16EEENSS_INS5_IJNSA_ILi8EEESG_EEENS5_IJSG_SC_EEEEEEEvNS4_8identityENS4_18SM100_TMA_2SM_LOADES1A_vS1B_EENS_8epilogue10collective18CollectiveEpilogueINS1E_23Sm100TmaWarpSpecializedILi4ELi2ELi16ELb1ELb0EEEJNS5_IJNSA_ILi64EEESF_SG_EEENS5_IJNSS_IS1J_SC_EENSS_INS5_IJNSA_ILi16EEESB_EEENS5_IJSC_S1J_EEEEEEEESI_SJ_SI_SJ_NS1E_6fusion15FusionCallbacksIS1I_NS1R_17LinearCombinationISI_fSI_fLNS_15FloatRoundStyleE2EEES1K_S1Q_JEEENS4_5SM1004TMEM4LOAD26SM100_TMEM_LOAD_32dp32b16xENS4_13SM90_TMA_LOADENS11_INS12_ILi1ELi4ELi3EEES15_NSS_INS5_IJS16_S1M_EEENS5_IJS1M_SC_EEEEEEENS4_39AutoVectorizingCopyWithAssumedAlignmentILi128EEENS4_14SM90_TMA_STOREES26_S28_S28_EEEvvEEEEvNT_6ParamsE,@function
        .size           _ZN7cutlass13device_kernelINS_4gemm6kernel13GemmUniversalIN4cute5tupleIJiiiiEEENS1_10collective13CollectiveMmaINS1_35MainloopSm100TmaUmmaWarpSpecializedILi5ELi2ELi4ENS5_IJNS4_1CILi2EEESB_NSA_ILi1EEEEEEEENS5_IJNSA_ILi128EEESF_NSA_ILi32EEEEEENS_6half_tENS5_IJlSC_lEEESI_SJ_NS4_8TiledMMAINS4_8MMA_AtomIJNS4_26SM100_MMA_F16BF16_2x1SM_SSISI_SI_fLi128ELi128ELNS4_4UMMA5MajorE0ELSO_0ELNSN_7ScaleInE0ELSP_0EEEEEENS4_6LayoutINS5_IJSC_SC_SC_EEENS5_IJNSA_ILi0EEESU_SU_EEEEENS5_IJNS4_10UnderscoreESX_SX_EEEEENS4_28SM100_TMA_2SM_LOAD_MULTICASTENS4_14ComposedLayoutINS4_7SwizzleILi2ELi4ELi3EEENS4_18smem_ptr_flag_bitsILi16EEENSS_INS5_IJNSA_ILi8EEESG_EEENS5_IJSG_SC_EEEEEEEvNS4_8identityENS4_18SM100_TMA_2SM_LOADES1A_vS1B_EENS_8epilogue10collective18CollectiveEpilogueINS1E_23Sm100TmaWarpSpecializedILi4ELi2ELi16ELb1ELb0EEEJNS5_IJNSA_ILi64EEESF_SG_EEENS5_IJNSS_IS1J_SC_EENSS_INS5_IJNSA_ILi16EEESB_EEENS5_IJSC_S1J_EEEEEEEESI_SJ_SI_SJ_NS1E_6fusion15FusionCallbacksIS1I_NS1R_17LinearCombinationISI_fSI_fLNS_15FloatRoundStyleE2EEES1K_S1Q_JEEENS4_5SM1004TMEM4LOAD26SM100_TMEM_LOAD_32dp32b16xENS4_13SM90_TMA_LOADENS11_INS12_ILi1ELi4ELi3EEES15_NSS_INS5_IJS16_S1M_EEENS5_IJS1M_SC_EEEEEEENS4_39AutoVectorizingCopyWithAssumedAlignmentILi128EEENS4_14SM90_TMA_STOREES26_S28_S28_EEEvvEEEEvNT_6ParamsE,(.L_x_200 - _ZN7cutlass13device_kernelINS_4gemm6kernel13GemmUniversalIN4cute5tupleIJiiiiEEENS1_10collective13CollectiveMmaINS1_35MainloopSm100TmaUmmaWarpSpecializedILi5ELi2ELi4ENS5_IJNS4_1CILi2EEESB_NSA_ILi1EEEEEEEENS5_IJNSA_ILi128EEESF_NSA_ILi32EEEEEENS_6half_tENS5_IJlSC_lEEESI_SJ_NS4_8TiledMMAINS4_8MMA_AtomIJNS4_26SM100_MMA_F16BF16_2x1SM_SSISI_SI_fLi128ELi128ELNS4_4UMMA5MajorE0ELSO_0ELNSN_7ScaleInE0ELSP_0EEEEEENS4_6LayoutINS5_IJSC_SC_SC_EEENS5_IJNSA_ILi0EEESU_SU_EEEEENS5_IJNS4_10UnderscoreESX_SX_EEEEENS4_28SM100_TMA_2SM_LOAD_MULTICASTENS4_14ComposedLayoutINS4_7SwizzleILi2ELi4ELi3EEENS4_18smem_ptr_flag_bitsILi16EEENSS_INS5_IJNSA_ILi8EEESG_EEENS5_IJSG_SC_EEEEEEEvNS4_8identityENS4_18SM100_TMA_2SM_LOADES1A_vS1B_EENS_8epilogue10collective18CollectiveEpilogueINS1E_23Sm100TmaWarpSpecializedILi4ELi2ELi16ELb1ELb0EEEJNS5_IJNSA_ILi64EEESF_SG_EEENS5_IJNSS_IS1J_SC_EENSS_INS5_IJNSA_ILi16EEESB_EEENS5_IJSC_S1J_EEEEEEEESI_SJ_SI_SJ_NS1E_6fusion15FusionCallbacksIS1I_NS1R_17LinearCombinationISI_fSI_fLNS_15FloatRoundStyleE2EEES1K_S1Q_JEEENS4_5SM1004TMEM4LOAD26SM100_TMEM_LOAD_32dp32b16xENS4_13SM90_TMA_LOADENS11_INS12_ILi1ELi4ELi3EEES15_NSS_INS5_IJS16_S1M_EEENS5_IJS1M_SC_EEEEEEENS4_39AutoVectorizingCopyWithAssumedAlignmentILi128EEENS4_14SM90_TMA_STOREES26_S28_S28_EEEvvEEEEvNT_6ParamsE)
        .other          _ZN7cutlass13device_kernelINS_4gemm6kernel13GemmUniversalIN4cute5tupleIJiiiiEEENS1_10collective13CollectiveMmaINS1_35MainloopSm100TmaUmmaWarpSpecializedILi5ELi2ELi4ENS5_IJNS4_1CILi2EEESB_NSA_ILi1EEEEEEEENS5_IJNSA_ILi128EEESF_NSA_ILi32EEEEEENS_6half_tENS5_IJlSC_lEEESI_SJ_NS4_8TiledMMAINS4_8MMA_AtomIJNS4_26SM100_MMA_F16BF16_2x1SM_SSISI_SI_fLi128ELi128ELNS4_4UMMA5MajorE0ELSO_0ELNSN_7ScaleInE0ELSP_0EEEEEENS4_6LayoutINS5_IJSC_SC_SC_EEENS5_IJNSA_ILi0EEESU_SU_EEEEENS5_IJNS4_10UnderscoreESX_SX_EEEEENS4_28SM100_TMA_2SM_LOAD_MULTICASTENS4_14ComposedLayoutINS4_7SwizzleILi2ELi4ELi3EEENS4_18smem_ptr_flag_bitsILi16EEENSS_INS5_IJNSA_ILi8EEESG_EEENS5_IJSG_SC_EEEEEEEvNS4_8identityENS4_18SM100_TMA_2SM_LOADES1A_vS1B_EENS_8epilogue10collective18CollectiveEpilogueINS1E_23Sm100TmaWarpSpecializedILi4ELi2ELi16ELb1ELb0EEEJNS5_IJNSA_ILi64EEESF_SG_EEENS5_IJNSS_IS1J_SC_EENSS_INS5_IJNSA_ILi16EEESB_EEENS5_IJSC_S1J_EEEEEEEESI_SJ_SI_SJ_NS1E_6fusion15FusionCallbacksIS1I_NS1R_17LinearCombinationISI_fSI_fLNS_15FloatRoundStyleE2EEES1K_S1Q_JEEENS4_5SM1004TMEM4LOAD26SM100_TMEM_LOAD_32dp32b16xENS4_13SM90_TMA_LOADENS11_INS12_ILi1ELi4ELi3EEES15_NSS_INS5_IJS16_S1M_EEENS5_IJS1M_SC_EEEEEEENS4_39AutoVectorizingCopyWithAssumedAlignmentILi128EEENS4_14SM90_TMA_STOREES26_S28_S28_EEEvvEEEEvNT_6ParamsE,@"STO_CUDA_ENTRY STV_DEFAULT"
_ZN7cutlass13device_kernelINS_4gemm6kernel13GemmUniversalIN4cute5tupleIJiiiiEEENS1_10collective13CollectiveMmaINS1_35MainloopSm100TmaUmmaWarpSpecializedILi5ELi2ELi4ENS5_IJNS4_1CILi2EEESB_NSA_ILi1EEEEEEEENS5_IJNSA_ILi128EEESF_NSA_ILi32EEEEEENS_6half_tENS5_IJlSC_lEEESI_SJ_NS4_8TiledMMAINS4_8MMA_AtomIJNS4_26SM100_MMA_F16BF16_2x1SM_SSISI_SI_fLi128ELi128ELNS4_4UMMA5MajorE0ELSO_0ELNSN_7ScaleInE0ELSP_0EEEEEENS4_6LayoutINS5_IJSC_SC_SC_EEENS5_IJNSA_ILi0EEESU_SU_EEEEENS5_IJNS4_10UnderscoreESX_SX_EEEEENS4_28SM100_TMA_2SM_LOAD_MULTICASTENS4_14ComposedLayoutINS4_7SwizzleILi2ELi4ELi3EEENS4_18smem_ptr_flag_bitsILi16EEENSS_INS5_IJNSA_ILi8EEESG_EEENS5_IJSG_SC_EEEEEEEvNS4_8identityENS4_18SM100_TMA_2SM_LOADES1A_vS1B_EENS_8epilogue10collective18CollectiveEpilogueINS1E_23Sm100TmaWarpSpecializedILi4ELi2ELi16ELb1ELb0EEEJNS5_IJNSA_ILi64EEESF_SG_EEENS5_IJNSS_IS1J_SC_EENSS_INS5_IJNSA_ILi16EEESB_EEENS5_IJSC_S1J_EEEEEEEESI_SJ_SI_SJ_NS1E_6fusion15FusionCallbacksIS1I_NS1R_17LinearCombinationISI_fSI_fLNS_15FloatRoundStyleE2EEES1K_S1Q_JEEENS4_5SM1004TMEM4LOAD26SM100_TMEM_LOAD_32dp32b16xENS4_13SM90_TMA_LOADENS11_INS12_ILi1ELi4ELi3EEES15_NSS_INS5_IJS16_S1M_EEENS5_IJS1M_SC_EEEEEEENS4_39AutoVectorizingCopyWithAssumedAlignmentILi128EEENS4_14SM90_TMA_STOREES26_S28_S28_EEEvvEEEEvNT_6ParamsE:
[----:B------:R-:W1:Y:S01]  /*0000*/  LDC R1, c[0x0][0x37c] ;  /* 0x0000df00ff017b82 */ /* 0x000e620000000800 */
[----:B------:R-:W2:Y:S01]  /*0010*/  S2R R60, SR_TID.X ;  /* 0x00000000003c7919 */ /* 0x000ea20000002100 */
[----:B------:R-:W3:Y:S06]  /*0020*/  LDCU.64 UR8, c[0x0][0x890] ;  /* 0x00011200ff0877ac */ /* 0x000eec0008000a00 */
[----:B------:R-:W4:Y:S01]  /*0030*/  S2UR UR47, SR_CgaCtaId ;  /* 0x00000000002f79c3 */ /* 0x000f220000008800 */
[----:B------:R-:W-:Y:S02]  /*0040*/  PRMT R46, RZ, 0x7610, R46 ;  /* 0x00007610ff2e7816 */ /* 0x000fe4000000002e */
[----:B------:R-:W-:Y:S01]  /*0050*/  ELECT P1, URZ, PT ;  /* 0x0000000000ff782f */ /* 0x000fe20003820000 */
[----:B---3--:R-:W-:-:S04]  /*0060*/  UISETP.NE.U32.AND UP0, UPT, UR8, URZ, UPT ;  /* 0x000000ff0800728c */ /* 0x008fc8000bf05070 */
[----:B------:R-:W-:Y:S02]  /*0070*/  UISETP.NE.AND.EX UP0, UPT, UR9, URZ, UPT, UP0 ;  /* 0x000000ff0900728c */ /* 0x000fe4000bf05300 */
[----:B----4-:R-:W-:Y:S02]  /*0080*/  ULOP3.LUT UR33, UR47, 0x1, URZ, 0xc0, !UPT ;  /* 0x000000012f217892 */ /* 0x010fe4000f8ec0ff */
[----:B------:R-:W-:Y:S01]  /*0090*/  ULOP3.LUT UR34, UR47, 0x1, URZ, 0x3c, !UPT ;  /* 0x000000012f227892 */ /* 0x000fe2000f8e3cff */
[----:B--2---:R-:W-:-:S05]  /*00a0*/  SHF.R.U32.HI R47, RZ, 0x5, R60 ;  /* 0x00000005ff2f7819 */ /* 0x004fca000001163c */
[----:B------:R-:W2:Y:S02]  /*00b0*/  SHFL.IDX PT, R0, R47, RZ, 0x1f ;  /* 0x00001fff2f007589 */ /* 0x000ea400000e0000 */
[----:B--2---:R-:W-:Y:S01]  /*00c0*/  R2UR UR25, R0 ;  /* 0x00000000001972ca */ /* 0x004fe200000e0000 */
[----:B-1----:R-:W-:-:S14]  /*00d0*/  BRA.U UP0, `(.L_x_0) ;  /* 0x0000000100307547 */ /* 0x002fdc000b800000 */
[----:B------:R-:W1:Y:S02]  /*00e0*/  LDCU.64 UR4, c[0x0][0x888] ;  /* 0x00011100ff0477ac */ /* 0x000e640008000a00 */
[----:B-1----:R-:W-:-:S04]  /*00f0*/  UISETP.NE.U32.AND UP0, UPT, UR4, URZ, UPT ;  /* 0x000000ff0400728c */ /* 0x002fc8000bf05070 */
[----:B------:R-:W-:-:S09]  /*0100*/  UISETP.NE.AND.EX UP0, UPT, UR5, URZ, UPT, UP0 ;  /* 0x000000ff0500728c */ /* 0x000fd2000bf05300 */
[----:B------:R-:W-:Y:S05]  /*0110*/  BRA.U !UP0, `(.L_x_1) ;  /* 0x0000000108147547 */ /* 0x000fea000b800000 */
[----:B------:R-:W1:Y:S01]  /*0120*/  LDC.64 R2, c[0x0][0x888] ;  /* 0x00022200ff027b82 */ /* 0x000e620000000a00 */
[----:B------:R-:W1:Y:S02]  /*0130*/  LDCU.64 UR4, c[0x0][0x358] ;  /* 0x00006b00ff0477ac */ /* 0x000e640008000a00 */
[----:B-1----:R1:W5:Y:S01]  /*0140*/  LDG.E R27, desc[UR4][R2.64] ;  /* 0x00000004021b7981 */ /* 0x002362000c1e1900 */
[----:B------:R-:W-:Y:S01]  /*0150*/  HFMA2 R46, -RZ, RZ, 0, 5.9604644775390625e-08 ;  /* 0x00000001ff2e7431 */ /* 0x000fe200000001ff */
[----:B------:R-:W-:Y:S05]  /*0160*/  BRA `(.L_x_0) ;  /* 0x00000000000c7947 */ /* 0x000fea0003800000 */
.L_x_1:
[----:B------:R-:W1:Y:S01]  /*0170*/  LDCU UR4, c[0x0][0x880] ;  /* 0x00011000ff0477ac */ /* 0x000e620008000800 */
[----:B------:R-:W-:Y:S01]  /*0180*/  HFMA2 R46, -RZ, RZ, 0, 5.9604644775390625e-08 ;  /* 0x00000001ff2e7431 */ /* 0x000fe200000001ff */
[----:B-1----:R-:W-:-:S07]  /*0190*/  MOV R27, UR4 ;  /* 0x00000004001b7c02 */ /* 0x002fce0008000f00 */
.L_x_0:
[----:B------:R-:W2:Y:S02]  /*01a0*/  LDCU.64 UR4, c[0x0][0x8b0] ;  /* 0x00011600ff0477ac */ /* 0x000ea40008000a00 */
[----:B--2---:R-:W-:-:S04]  /*01b0*/  UISETP.NE.U32.AND UP0, UPT, UR4, URZ, UPT ;  /* 0x000000ff0400728c */ /* 0x004fc8000bf05070 */
[----:B------:R-:W-:-:S09]  /*01c0*/  UISETP.NE.AND.EX UP0, UPT, UR5, URZ, UPT, UP0 ;  /* 0x000000ff0500728c */ /* 0x000fd2000bf05300 */
[----:B------:R-:W-:Y:S05]  /*01d0*/  BRA.U UP0, `(.L_x_2) ;  /* 0x0000000100287547 */ /* 0x000fea000b800000 */
[----:B------:R-:W2:Y:S02]  /*01e0*/  LDCU.64 UR4, c[0x0][0x8a8] ;  /* 0x00011500ff0477ac */ /* 0x000ea40008000a00 */
[----:B--2---:R-:W-:-:S04]  /*01f0*/  UISETP.NE.U32.AND UP0, UPT, UR4, URZ, UPT ;  /* 0x000000ff0400728c */ /* 0x004fc8000bf05070 */
[----:B------:R-:W-:-:S09]  /*0200*/  UISETP.NE.AND.EX UP0, UPT, UR5, URZ, UPT, UP0 ;  /* 0x000000ff0500728c */ /* 0x000fd2000bf05300 */
[----:B------:R-:W-:Y:S05]  /*0210*/  BRA.U !UP0, `(.L_x_3) ;  /* 0x0000000108107547 */ /* 0x000fea000b800000 */
[----:B------:R-:W2:Y:S01]  /*0220*/  LDC.64 R24, c[0x0][0x8a8] ;  /* 0x00022a00ff187b82 */ /* 0x000ea20000000a00 */
[----:B------:R-:W2:Y:S02]  /*0230*/  LDCU.64 UR4, c[0x0][0x358] ;  /* 0x00006b00ff0477ac */ /* 0x000ea40008000a00 */
[----:B--2---:R2:W5:Y:S01]  /*0240*/  LDG.E R24, desc[UR4][R24.64] ;  /* 0x0000000418187981 */ /* 0x004562000c1e1900 */
[----:B------:R-:W-:Y:S05]  /*0250*/  BRA `(.L_x_2) ;  /* 0x0000000000087947 */ /* 0x000fea0003800000 */
.L_x_3:
[----:B------:R-:W2:Y:S02]  /*0260*/  LDCU UR4, c[0x0][0x8a0] ;  /* 0x00011400ff0477ac */ /* 0x000ea40008000800 */
[----:B--2---:R-:W-:Y:S02]  /*0270*/  MOV R24, UR4 ;  /* 0x0000000400187c02 */ /* 0x004fe40008000f00 */
.L_x_2:
[----:B------:R-:W-:Y:S01]  /*0280*/  IMAD.U32 R0, RZ, RZ, UR25 ;  /* 0x00000019ff007e24 */ /* 0x000fe2000f8e00ff */
[----:B------:R-:W-:Y:S04]  /*0290*/  BSSY.RECONVERGENT B0, `(.L_x_4) ;  /* 0x000000c000007945 */ /* 0x000fe80003800200 */
[C---:B------:R-:W-:Y:S02]  /*02a0*/  ISETP.NE.OR P2, PT, R0.reuse, 0x1, !P1 ;  /* 0x000000010000780c */ /* 0x040fe40004f45670 */
[----:B------:R-:W-:-:S11]  /*02b0*/  ISETP.NE.OR P0, PT, R0, 0x3, !P1 ;  /* 0x000000030000780c */ /* 0x000fd60004f05670 */
[----:B------:R-:W-:Y:S05]  /*02c0*/  @P2 BRA `(.L_x_5) ;  /* 0x0000000000202947 */ /* 0x000fea0003800000 */
[----:B------:R-:W3:Y:S02]  /*02d0*/  LDCU.64 UR4, c[0x0][0x348] ;  /* 0x00006900ff0477ac */ /* 0x000ee40008000a00 */
[----:B---3--:R-:W-:Y:S02]  /*02e0*/  UIADD3 UR6, UP1, UPT, UR4, 0x80, URZ ;  /* 0x0000008004067890 */ /* 0x008fe4000ff3e0ff */
[----:B------:R-:W-:Y:S02]  /*02f0*/  UIADD3 UR4, UP0, UPT, UR4, 0x180, URZ ;  /* 0x0000018004047890 */ /* 0x000fe4000ff1e0ff */
[----:B------:R-:W-:Y:S02]  /*0300*/  UIADD3.X UR7, UPT, UPT, URZ, UR5, URZ, UP1, !UPT ;  /* 0x00000005ff077290 */ /* 0x000fe40008ffe4ff */
[----:B------:R-:W-:-:S07]  /*0310*/  UIADD3.X UR5, UPT, UPT, URZ, UR5, URZ, UP0, !UPT ;  /* 0x00000005ff057290 */ /* 0x000fce00087fe4ff */
[----:B------:R3:W-:Y:S02]  /*0320*/  UTMACCTL.PF [UR6] ;  /* 0x00000000060079b9 */ /* 0x0007e40008040000 */
[----:B------:R3:W-:Y:S02]  /*0330*/  UTMACCTL.PF [UR4] ;  /* 0x00000000040079b9 */ /* 0x0007e40008040000 */
[----:B---3--:R-:W-:Y:S01]  /*0340*/  NOP ;  /* 0x0000000000007918 */ /* 0x008fe20000000000 */
.L_x_5:
[----:B------:R-:W-:Y:S05]  /*0350*/  BSYNC.RECONVERGENT B0 ;  /* 0x0000000000007941 */ /* 0x000fea0003800200 */
.L_x_4:
[----:B------:R-:W-:Y:S04]  /*0360*/  BSSY.RECONVERGENT B0, `(.L_x_6) ;  /* 0x000000a000007945 */ /* 0x000fe80003800200 */
        /* <DEDUP_REMOVED lines=9> */
.L_x_7:
[----:B------:R-:W-:Y:S05]  /*0400*/  BSYNC.RECONVERGENT B0 ;  /* 0x0000000000007941 */ /* 0x000fea0003800200 */
.L_x_6:
[----:B------:R-:W3:Y:S01]  /*0410*/  LDCU.64 UR4, c[0x0][0x888] ;  /* 0x00011100ff0477ac */ /* 0x000ee20008000a00 */
[----:B------:R-:W-:Y:S02]  /*0420*/  UISETP.EQ.U32.AND UP1, UPT, UR8, URZ, UPT ;  /* 0x000000ff0800728c */ /* 0x000fe4000bf22070 */
[----:B------:R-:W-:Y:S02]  /*0430*/  UPLOP3.LUT UP3, UPT, UPT, UPT, UPT, 0x80, 0x8 ;  /* 0x000000000008789c */ /* 0x000fe40003f6f070 */
[----:B---3--:R-:W-:-:S04]  /*0440*/  UISETP.NE.U32.AND UP0, UPT, UR4, URZ, UPT ;  /* 0x000000ff0400728c */ /* 0x008fc8000bf05070 */
[----:B------:R-:W-:-:S04]  /*0450*/  UISETP.NE.AND.EX UP0, UPT, UR5, URZ, UPT, UP0 ;  /* 0x000000ff0500728c */ /* 0x000fc8000bf05300 */
[----:B------:R-:W-:-:S04]  /*0460*/  UISETP.EQ.OR.EX UP2, UPT, UR9, URZ, !UP0, UP1 ;  /* 0x000000ff0900728c */ /* 0x000fc8000c742710 */
[----:B------:R-:W-:-:S06]  /*0470*/  UP2UR UR4, UPR, URZ, 0x4 ;  /* 0x00000004ff047883 */ /* 0x000fcc0008000000 */
[----:B------:R-:W-:Y:S01]  /*0480*/  MOV R51, UR4 ;  /* 0x0000000400337c02 */ /* 0x000fe20008000f00 */
[----:B------:R-:W-:Y:S06]  /*0490*/  BRA.U !UP2, `(.L_x_8) ;  /* 0x000000010a207547 */ /* 0x000fec000b800000 */
[----:B------:R-:W-:Y:S01]  /*04a0*/  UISETP.NE.U32.AND UP1, UPT, UR8, URZ, UPT ;  /* 0x000000ff0800728c */ /* 0x000fe2000bf25070 */
[----:B-----5:R-:W-:Y:S01]  /*04b0*/  FSETP.NEU.AND P0, PT, R27, RZ, PT ;  /* 0x000000ff1b00720b */ /* 0x020fe20003f0d000 */
[----:B------:R-:W-:Y:S02]  /*04c0*/  USEL UR4, URZ, 0xffffffff, UP0 ;  /* 0xffffffffff047887 */ /* 0x000fe40008000000 */
[----:B------:R-:W-:-:S10]  /*04d0*/  UISETP.NE.AND.EX UP1, UPT, UR9, URZ, UPT, UP1 ;  /* 0x000000ff0900728c */ /* 0x000fd4000bf25310 */
[----:B------:R-:W-:Y:S01]  /*04e0*/  VOTEU.ANY UP0, P0 ;  /* 0x0000000000ff7886 */ /* 0x000fe20000000100 */
[----:B------:R-:W-:-:S04]  /*04f0*/  @!UP1 USEL UR4, URZ, 0xffffffff, UP0 ;  /* 0xffffffffff049887 */ /* 0x000fc80008000000 */
[----:B------:R-:W-:-:S04]  /*0500*/  ULOP3.LUT UR4, UR4, 0x1, URZ, 0xc0, !UPT ;  /* 0x0000000104047892 */ /* 0x000fc8000f8ec0ff */
[----:B------:R-:W-:-:S11]  /*0510*/  UISETP.NE.U32.AND UP3, UPT, UR4, 0x1, UPT ;  /* 0x000000010400788c */ /* 0x000fd6000bf65070 */
.L_x_8:
[----:B------:R-:W3:Y:S01]  /*0520*/  SHFL.IDX PT, R0, R47, RZ, 0x1f ;  /* 0x00001fff2f007589 */ /* 0x000ee200000e0000 */
[----:B------:R-:W-:-:S04]  /*0530*/  UISETP.NE.AND UP0, UPT, UR25, 0x2, UPT ;  /* 0x000000021900788c */ /* 0x000fc8000bf05270 */
[----:B------:R-:W-:Y:S02]  /*0540*/  UISETP.EQ.AND UP1, UPT, UR33, URZ, !UP0 ;  /* 0x000000ff2100728c */ /* 0x000fe4000c722270 */
[----:B------:R-:W-:-:S04]  /*0550*/  USEL UR46, URZ, 0x1, UP0 ;  /* 0x00000001ff2e7887 */ /* 0x000fc80008000000 */
[----:B------:R-:W-:Y:S02]  /*0560*/  PLOP3.LUT P3, PT, P1, PT, UP1, 0x80, 0x8 ;  /* 0x000000000008781c */ /* 0x000fe40000f6f018 */
[----:B---3--:R-:W-:-:S13]  /*0570*/  ISETP.NE.AND P0, PT, R0, RZ, PT ;  /* 0x000000ff0000720c */ /* 0x008fda0003f05270 */
[----:B------:R-:W-:Y:S05]  /*0580*/  @P0 BRA `(.L_x_9) ;  /* 0x00000000005c0947 */ /* 0x000fea0003800000 */
[----:B------:R-:W-:Y:S01]  /*0590*/  UMOV UR4, 0x400 ;  /* 0x0000040000047882 */ /* 0x000fe20000000000 */
[----:B------:R-:W-:Y:S01]  /*05a0*/  UMOV UR8, 0x1 ;  /* 0x0000000100087882 */ /* 0x000fe20000000000 */
[----:B------:R-:W-:Y:S01]  /*05b0*/  UMOV UR6, 0x2 ;  /* 0x0000000200067882 */ /* 0x000fe20000000000 */
[----:B------:R-:W-:Y:S02]  /*05c0*/  ULEA UR4, UR47, UR4, 0x18 ;  /* 0x000000042f047291 */ /* 0x000fe4000f8ec0ff */
[----:B------:R-:W-:-:S04]  /*05d0*/  UIADD3 UR8, UPT, UPT, -UR8, 0x100000, URZ ;  /* 0x0010000008087890 */ /* 0x000fc8000fffe1ff */
[----:B------:R-:W-:Y:S02]  /*05e0*/  USHF.L.U32 UR9, UR8, 0xb, URZ ;  /* 0x0000000b08097899 */ /* 0x000fe400080006ff */
[----:B------:R-:W-:Y:S02]  /*05f0*/  USHF.L.U32 UR8, UR8, 0x1, URZ ;  /* 0x0000000108087899 */ /* 0x000fe400080006ff */
[----:B------:R-:W-:-:S04]  /*0600*/  UIADD3 UR6, UPT, UPT, -UR6, 0x100000, URZ ;  /* 0x0010000006067890 */ /* 0x000fc8000fffe1ff */
[----:B------:R-:W-:Y:S02]  /*0610*/  USHF.L.U32 UR7, UR6, 0xb, URZ ;  /* 0x0000000b06077899 */ /* 0x000fe400080006ff */
[----:B------:R-:W-:Y:S01]  /*0620*/  USHF.L.U32 UR6, UR6, 0x1, URZ ;  /* 0x0000000106067899 */ /* 0x000fe200080006ff */
[----:B------:R-:W-:Y:S01]  /*0630*/  ELECT P0, URZ, PT ;  /* 0x0000000000ff782f */ /* 0x000fe20003800000 */
[----:B------:R-:W3:Y:S02]  /*0640*/  FENCE.VIEW.ASYNC.S ;  /* 0x00000000000073c6 */ /* 0x000ee40000000000 */
[----:B---3--:R3:W4:Y:S08]  /*0650*/  SYNCS.EXCH.64 URZ, [UR4], UR8 ;  /* 0x0000000804ff75b2 */ /* 0x0087300008000100 */
[----:B------:R3:W1:Y:S01]  /*0660*/  SYNCS.EXCH.64 URZ, [UR4+0x28], UR6 ;  /* 0x0000280604ff75b2 */ /* 0x0006620008000100 */
        /* <DEDUP_REMOVED lines=8> */
[----:B------:R-:W-:Y:S01]  /*06f0*/  NOP ;  /* 0x0000000000007918 */ /* 0x000fe20000000000 */
.L_x_9:
[----:B------:R-:W2:Y:S01]  /*0700*/  SHFL.IDX PT, R0, R47, RZ, 0x1f ;  /* 0x00001fff2f007589 */ /* 0x000ea200000e0000 */
[----:B------:R-:W-:Y:S01]  /*0710*/  NOP ;  /* 0x0000000000007918 */ /* 0x000fe20000000000 */
[----:B--2---:R-:W-:-:S13]  /*0720*/  ISETP.NE.AND P0, PT, R0, 0x1, PT ;  /* 0x000000010000780c */ /* 0x004fda0003f05270 */
[----:B------:R-:W-:Y:S05]  /*0730*/  @P0 BRA `(.L_x_10) ;  /* 0x0000000000540947 */ /* 0x000fea0003800000 */
[----:B---3--:R-:W-:Y:S01]  /*0740*/  UMOV UR4, 0x400 ;  /* 0x0000040000047882 */ /* 0x008fe20000000000 */
        /* <DEDUP_REMOVED lines=10> */
[----:B------:R-:W2:Y:S02]  /*07f0*/  FENCE.VIEW.ASYNC.S ;  /* 0x00000000000073c6 */ /* 0x000ea40000000000 */
[----:B--2---:R2:W3:Y:S08]  /*0800*/  SYNCS.EXCH.64 URZ, [UR4+0x50], UR8 ;  /* 0x0000500804ff75b2 */ /* 0x0044f00008000100 */
        /* <DEDUP_REMOVED lines=8> */
.L_x_10:
[----:B------:R-:W4:Y:S01]  /*0890*/  SHFL.IDX PT, R0, R47, RZ, 0x1f ;  /* 0x00001fff2f007589 */ /* 0x000f2200000e0000 */
[----:B------:R-:W-:Y:S01]  /*08a0*/  NOP ;  /* 0x0000000000007918 */ /* 0x000fe20000000000 */
[----:B----4-:R-:W-:-:S13]  /*08b0*/  ISETP.NE.AND P0, PT, R0, 0x3, PT ;  /* 0x000000030000780c */ /* 0x010fda0003f05270 */
[----:B------:R-:W-:Y:S05]  /*08c0*/  @P0 BRA `(.L_x_11) ;  /* 0x00000000002c0947 */ /* 0x000fea0003800000 */
[----:B--23--:R-:W-:Y:S01]  /*08d0*/  UMOV UR6, 0x400 ;  /* 0x0000040000067882 */ /* 0x00cfe20000000000 */
[----:B------:R-:W-:Y:S01]  /*08e0*/  UMOV UR4, 0x20 ;  /* 0x0000002000047882 */ /* 0x000fe20000000000 */
[----:B------:R-:W-:Y:S02]  /*08f0*/  ULEA UR6, UR47, UR6, 0x18 ;  /* 0x000000062f067291 */ /* 0x000fe4000f8ec0ff */
[----:B------:R-:W-:-:S04]  /*0900*/  UIADD3 UR4, UPT, UPT, -UR4, 0x100000, URZ ;  /* 0x0010000004047890 */ /* 0x000fc8000fffe1ff */
[----:B------:R-:W-:Y:S02]  /*0910*/  USHF.L.U32 UR5, UR4, 0xb, URZ ;  /* 0x0000000b04057899 */ /* 0x000fe400080006ff */
[----:B------:R-:W-:Y:S01]  /*0920*/  USHF.L.U32 UR4, UR4, 0x1, URZ ;  /* 0x0000000104047899 */ /* 0x000fe200080006ff */
[----:B------:R-:W-:Y:S01]  /*0930*/  ELECT P0, URZ, PT ;  /* 0x0000000000ff782f */ /* 0x000fe20003800000 */
[----:B------:R-:W2:Y:S10]  /*0940*/  FENCE.VIEW.ASYNC.S ;  /* 0x00000000000073c6 */ /* 0x000eb40000000000 */
[----:B--2---:R4:W2:Y:S01]  /*0950*/  SYNCS.EXCH.64 URZ, [UR6+0x90], UR4 ;  /* 0x0000900406ff75b2 */ /* 0x0048a20008000100 */
[----:B------:R4:W3:Y:S02]  /*0960*/  SYNCS.EXCH.64 URZ, [UR6+0x98], UR4 ;  /* 0x0000980406ff75b2 */ /* 0x0008e40008000100 */
[----:B----4-:R-:W-:Y:S01]  /*0970*/  NOP ;  /* 0x0000000000007918 */ /* 0x010fe20000000000 */
.L_x_11:
[----:B------:R-:W4:Y:S01]  /*0980*/  SHFL.IDX PT, R0, R47, RZ, 0x1f ;  /* 0x00001fff2f007589 */ /* 0x000f2200000e0000 */
[----:B------:R-:W-:Y:S01]  /*0990*/  NOP ;  /* 0x0000000000007918 */ /* 0x000fe20000000000 */
[----:B----4-:R-:W-:-:S13]  /*09a0*/  ISETP.NE.AND P0, PT, R0, 0x4, PT ;  /* 0x000000040000780c */ /* 0x010fda0003f05270 */
[----:B------:R-:W-:Y:S05]  /*09b0*/  @P0 BRA `(.L_x_12) ;  /* 0x0000000000480947 */ /* 0x000fea0003800000 */
[----:B--23--:R-:W-:Y:S01]  /*09c0*/  UMOV UR4, 0x3a0 ;  /* 0x000003a000047882 */ /* 0x00cfe20000000000 */
[----:B------:R-:W-:Y:S01]  /*09d0*/  UMOV UR6, 0x400 ;  /* 0x0000040000067882 */ /* 0x000fe20000000000 */
[----:B------:R-:W-:Y:S01]  /*09e0*/  USEL UR4, UR4, 0x320, UP3 ;  /* 0x0000032004047887 */ /* 0x000fe20009800000 */
        /* <DEDUP_REMOVED lines=10> */
[----:B--2---:R4:W2:Y:S08]  /*0a90*/  SYNCS.EXCH.64 URZ, [UR6+0xa0], UR8 ;  /* 0x0000a00806ff75b2 */ /* 0x0048b00008000100 */
[----:B------:R4:W3:Y:S01]  /*0aa0*/  SYNCS.EXCH.64 URZ, [UR6+0xb0], UR4 ;  /* 0x0000b00406ff75b2 */ /* 0x0008e20008000100 */
[----:B------:R4:W1:Y:S01]  /*0ab0*/  SYNCS.EXCH.64 URZ, [UR6+0xa8], UR8 ;  /* 0x0000a80806ff75b2 */ /* 0x0008620008000100 */
[----:B------:R4:W1:Y:S02]  /*0ac0*/  SYNCS.EXCH.64 URZ, [UR6+0xb8], UR4 ;  /* 0x0000b80406ff75b2 */ /* 0x0008640008000100 */
[----:B----4-:R-:W-:Y:S01]  /*0ad0*/  NOP ;  /* 0x0000000000007918 */ /* 0x010fe20000000000 */
.L_x_12:
[----:B------:R-:W4:Y:S01]  /*0ae0*/  SHFL.IDX PT, R0, R47, RZ, 0x1f ;  /* 0x00001fff2f007589 */ /* 0x000f2200000e0000 */
[----:B------:R-:W-:Y:S01]  /*0af0*/  NOP ;  /* 0x0000000000007918 */ /* 0x000fe20000000000 */
[----:B----4-:R-:W-:-:S13]  /*0b00*/  ISETP.NE.AND P0, PT, R0, 0x5, PT ;  /* 0x000000050000780c */ /* 0x010fda0003f05270 */
[----:B------:R-:W-:Y:S05]  /*0b10*/  @P0 BRA `(.L_x_13) ;  /* 0x0000000000540947 */ /* 0x000fea0003800000 */
[----:B--23--:R-:W-:Y:S01]  /*0b20*/  UMOV UR4, 0x400 ;  /* 0x0000040000047882 */ /* 0x00cfe20000000000 */
        /* <DEDUP_REMOVED lines=14> */
[----:B------:R4:W1:Y:S01]  /*0c10*/  SYNCS.EXCH.64 URZ, [UR4+0xe8], UR8 ;  /* 0x0000e80804ff75b2 */ /* 0x0008620008000100 */
[----:B------:R4:W1:Y:S01]  /*0c20*/  SYNCS.EXCH.64 URZ, [UR4+0xd0], UR6 ;  /* 0x0000d00604ff75b2 */ /* 0x0008620008000100 */
[----:B------:R4:W1:Y:S01]  /*0c30*/  SYNCS.EXCH.64 URZ, [UR4+0xf0], UR8 ;  /* 0x0000f00804ff75b2 */ /* 0x0008620008000100 */
[----:B------:R4:W1:Y:S01]  /*0c40*/  SYNCS.EXCH.64 URZ, [UR4+0xd8], UR6 ;  /* 0x0000d80604ff75b2 */ /* 0x0008620008000100 */
[----:B------:R4:W1:Y:S02]  /*0c50*/  SYNCS.EXCH.64 URZ, [UR4+0xf8], UR8 ;  /* 0x0000f80804ff75b2 */ /* 0x0008640008000100 */
[----:B----4-:R-:W-:Y:S01]  /*0c60*/  NOP ;  /* 0x0000000000007918 */ /* 0x010fe20000000000 */
.L_x_13:
[----:B------:R-:W4:Y:S01]  /*0c70*/  SHFL.IDX PT, R0, R47, RZ, 0x1f ;  /* 0x00001fff2f007589 */ /* 0x000f2200000e0000 */
[----:B------:R-:W-:Y:S01]  /*0c80*/  ISETP.NE.OR P1, PT, RZ, UR25, !P1 ;  /* 0x00000019ff007c0c */ /* 0x000fe2000cf25670 */
        /* <DEDUP_REMOVED lines=12> */
[----:B------:R4:W3:Y:S01]  /*0d50*/  SYNCS.EXCH.64 URZ, [UR4+0x110], UR6 ;  /* 0x0001100604ff75b2 */ /* 0x0008e20008000100 */
[----:B------:R4:W1:Y:S01]  /*0d60*/  SYNCS.EXCH.64 URZ, [UR4+0x108], UR6 ;  /* 0x0001080604ff75b2 */ /* 0x0008620008000100 */
[----:B------:R4:W1:Y:S02]  /*0d70*/  SYNCS.EXCH.64 URZ, [UR4+0x118], UR6 ;  /* 0x0001180604ff75b2 */ /* 0x0008640008000100 */
[----:B----4-:R-:W-:Y:S01]  /*0d80*/  NOP ;  /* 0x0000000000007918 */ /* 0x010fe20000000000 */
.L_x_14:
[----:B------:R-:W-:Y:S01]  /*0d90*/  VOTEU.ALL UP0, P1 ;  /* 0x0000000000ff7886 */ /* 0x000fe20000800000 */
[----:B--23--:R-:W-:Y:S01]  /*0da0*/  UMOV UR4, 0x20 ;  /* 0x0000002000047882 */ /* 0x00cfe20000000000 */
[----:B------:R-:W2:Y:S01]  /*0db0*/  LDCU UR7, c[0x0][0x36c] ;  /* 0x00006d80ff0777ac */ /* 0x000ea20008000800 */
[----:B------:R-:W-:Y:S01]  /*0dc0*/  NOP ;  /* 0x0000000000007918 */ /* 0x000fe20000000000 */
[----:B------:R-:W-:Y:S01]  /*0dd0*/  LOP3.LUT R0, R60, 0x1f, RZ, 0xc0, !PT ;  /* 0x0000001f3c007812 */ /* 0x000fe200078ec0ff */
[----:B------:R-:W-:Y:S01]  /*0de0*/  @!UP0 UMOV UR6, 0x400 ;  /* 0x0000040000068882 */ /* 0x000fe20000000000 */
[----:B------:R-:W-:-:S04]  /*0df0*/  @!UP0 UIADD3 UR4, UPT, UPT, -UR4, 0x100000, URZ ;  /* 0x0010000004048890 */ /* 0x000fc8000fffe1ff */
[----:B------:R-:W-:Y:S02]  /*0e00*/  @!UP0 USHF.L.U32 UR5, UR4, 0xb, URZ ;  /* 0x0000000b04058899 */ /* 0x000fe400080006ff */
[----:B------:R-:W-:Y:S02]  /*0e10*/  @!UP0 USHF.L.U32 UR4, UR4, 0x1, URZ ;  /* 0x0000000104048899 */ /* 0x000fe400080006ff */
[----:B------:R-:W-:Y:S01]  /*0e20*/  @!UP0 ULEA UR6, UR47, UR6, 0x18 ;  /* 0x000000062f068291 */ /* 0x000fe2000f8ec0ff */
[----:B------:R-:W-:Y:S01]  /*0e30*/  VOTEU.ALL UP0, P1 ;  /* 0x0000000000ff7886 */ /* 0x000fe20000800000 */
[----:B------:R-:W-:Y:S02]  /*0e40*/  UISETP.NE.AND UP4, UPT, UR25, URZ, UPT ;  /* 0x000000ff1900728c */ /* 0x000fe4000bf85270 */
[----:B--2---:R-:W-:Y:S01]  /*0e50*/  UISETP.EQ.U32.AND UP5, UPT, UR7, 0x1, UPT ;  /* 0x000000010700788c */ /* 0x004fe2000bfa2070 */
[----:B------:R-:W2:Y:S07]  /*0e60*/  FENCE.VIEW.ASYNC.S ;  /* 0x00000000000073c6 */ /* 0x000eae0000000000 */
[----:B--2---:R2:W3:Y:S01]  /*0e70*/  @!UP0 SYNCS.EXCH.64 URZ, [UR6+0x120], UR4 ;  /* 0x0001200406ff85b2 */ /* 0x0044e20008000100 */
[----:B------:R-:W-:Y:S05]  /*0e80*/  BRA.U !UP5, `(.L_x_15) ;  /* 0x000000010d087547 */ /* 0x000fea000b800000 */
[----:B-1-3--:R-:W-:Y:S01]  /*0e90*/  UCGABAR_ARV ;  /* 0x00000000000079c7 */ /* 0x00afe20008000000 */
[----:B------:R-:W-:Y:S05]  /*0ea0*/  BRA `(.L_x_16) ;  /* 0x0000000000047947 */ /* 0x000fea0003800000 */
.L_x_15:
[----:B-1-3--:R-:W-:Y:S01]  /*0eb0*/  NOP ;  /* 0x0000000000007918 */ /* 0x00afe20000000000 */
.L_x_16:
[----:B------:R-:W1:Y:S01]  /*0ec0*/  S2UR UR20, SR_CTAID.X ;  /* 0x00000000001479c3 */ /* 0x000e620000002500 */
[----:B------:R-:W-:-:S05]  /*0ed0*/  CS2R.32 R50, SR_CgaSize ;  /* 0x0000000000327805 */ /* 0x000fca0000008a00 */
[----:B------:R-:W-:-:S05]  /*0ee0*/  IMAD R50, R50, -0xa0, RZ ;  /* 0xffffff6032327824 */ /* 0x000fca00078e02ff */
[----:B--2---:R-:W-:-:S14]  /*0ef0*/  R2UR UR5, R50 ;  /* 0x00000000320572ca */ /* 0x004fdc00000e0000 */
[----:B------:R-:W2:Y:S01]  /*0f00*/  LDCU UR5, c[0x0][UR5+0x2b0] ;  /* 0x00005600050577ac */ /* 0x000ea20008000800 */
[----:B------:R-:W-:-:S05]  /*0f10*/  CS2R.32 R50, SR_CgaSize ;  /* 0x0000000000327805 */ /* 0x000fca0000008a00 */
[----:B------:R-:W-:-:S05]  /*0f20*/  IMAD R50, R50, -0xa0, RZ ;  /* 0xffffff6032327824 */ /* 0x000fca00078e02ff */
[----:B------:R-:W-:-:S14]  /*0f30*/  R2UR UR4, R50 ;  /* 0x00000000320472ca */ /* 0x000fdc00000e0000 */
[----:B------:R-:W3:Y:S01]  /*0f40*/  LDCU UR4, c[0x0][UR4+0x2b4] ;  /* 0x00005680040477ac */ /* 0x000ee20008000800 */
[----:B------:R-:W4:Y:S01]  /*0f50*/  S2UR UR7, SR_CTAID.Y ;  /* 0x00000000000779c3 */ /* 0x000f220000002600 */
[----:B------:R-:W-:-:S05]  /*0f60*/  CS2R.32 R50, SR_CgaSize ;  /* 0x0000000000327805 */ /* 0x000fca0000008a00 */
[----:B------:R-:W-:-:S05]  /*0f70*/  IMAD R50, R50, -0xa0, RZ ;  /* 0xffffff6032327824 */ /* 0x000fca00078e02ff */
[----:B------:R-:W-:-:S14]  /*0f80*/  R2UR UR8, R50 ;  /* 0x00000000320872ca */ /* 0x000fdc00000e0000 */
[----:B------:R-:W3:Y:S01]  /*0f90*/  LDCU UR8, c[0x0][UR8+0x2a0] ;  /* 0x00005400080877ac */ /* 0x000ee20008000800 */
[----:B------:R-:W3:Y:S01]  /*0fa0*/  LDCU UR21, c[0x0][0xb24] ;  /* 0x00016480ff1577ac */ /* 0x000ee20008000800 */
[----:B------:R-:W1:Y:S01]  /*0fb0*/  S2UR UR36, SR_CTAID.Z ;  /* 0x00000000002479c3 */ /* 0x000e620000002700 */
[----:B------:R-:W-:-:S05]  /*0fc0*/  CS2R.32 R50, SR_CgaSize ;  /* 0x0000000000327805 */ /* 0x000fca0000008a00 */
[----:B------:R-:W-:-:S05]  /*0fd0*/  IMAD R50, R50, -0xa0, RZ ;  /* 0xffffff6032327824 */ /* 0x000fca00078e02ff */
[----:B------:R-:W-:-:S14]  /*0fe0*/  R2UR UR63, R50 ;  /* 0x00000000323f72ca */ /* 0x000fdc00000e0000 */
[----:B------:R-:W3:Y:S01]  /*0ff0*/  LDCU UR63, c[0x0][UR63+0x2a4] ;  /* 0x000054803f3f77ac */ /* 0x000ee20008000800 */
[----:B------:R-:W-:Y:S02]  /*1000*/  UISETP.GT.U32.AND UP0, UPT, UR33, 0xffff, UPT ;  /* 0x0000ffff2100788c */ /* 0x000fe4000bf04070 */
[----:B------:R-:W-:Y:S01]  /*1010*/  USHF.L.U32 UR27, UR47, 0x9, URZ ;  /* 0x000000092f1b7899 */ /* 0x000fe200080006ff */
[----:B-1----:R-:W-:Y:S01]  /*1020*/  I2FP.F32.U32 R3, UR20 ;  /* 0x0000001400037c45 */ /* 0x002fe20008201000 */
[----:B------:R-:W-:Y:S01]  /*1030*/  UMOV UR30, 0x5 ;  /* 0x00000005001e7882 */ /* 0x000fe20000000000 */
[----:B------:R-:W1:Y:S03]  /*1040*/  LDCU UR45, c[0x0][0xb24] ;  /* 0x00016480ff2d77ac */ /* 0x000e660008000800 */
[----:B--2---:R-:W-:Y:S01]  /*1050*/  FMUL R3, R3, UR5 ;  /* 0x0000000503037c20 */ /* 0x004fe20008400000 */
[----:B------:R-:W2:Y:S01]  /*1060*/  LDCU UR29, c[0x0][0xb30] ;  /* 0x00016600ff1d77ac */ /* 0x000ea20008000800 */
[----:B----4-:R-:W-:Y:S01]  /*1070*/  I2FP.F32.U32 R2, UR7 ;  /* 0x0000000700027c45 */ /* 0x010fe20008201000 */
[----:B------:R-:W-:-:S03]  /*1080*/  USHF.L.U32 UR44, UR20, 0x6, URZ ;  /* 0x00000006142c7899 */ /* 0x000fc600080006ff */
[----:B------:R-:W4:Y:S01]  /*1090*/  F2I.U32.TRUNC.NTZ R3, R3 ;  /* 0x0000000300037305 */ /* 0x000f22000020f000 */
[----:B------:R-:W-:Y:S01]  /*10a0*/  USEL UR26, UR33, 0xffff, !UP0 ;  /* 0x0000ffff211a7887 */ /* 0x000fe2000c000000 */
[----:B---3--:R-:W-:Y:S01]  /*10b0*/  FMUL R2, R2, UR4 ;  /* 0x0000000402027c20 */ /* 0x008fe20008400000 */
[----:B------:R-:W-:Y:S01]  /*10c0*/  UISETP.GE.AND UP2, UPT, UR21, 0x1, UPT ;  /* 0x000000011500788c */ /* 0x000fe2000bf46270 */
[----:B------:R-:W-:-:S04]  /*10d0*/  UMOV UR24, UR7 ;  /* 0x0000000700187c82 */ /* 0x000fc80008000000 */
[----:B------:R-:W3:Y:S01]  /*10e0*/  F2I.U32.TRUNC.NTZ R2, R2 ;  /* 0x0000000200027305 */ /* 0x000ee2000020f000 */
[----:B----4-:R-:W-:Y:S02]  /*10f0*/  R2UR UR4, R3 ;  /* 0x00000000030472ca */ /* 0x010fe400000e0000 */
[----:B------:R-:W-:Y:S02]  /*1100*/  PRMT R3, RZ, 0x7610, R3 ;  /* 0x00007610ff037816 */ /* 0x000fe40000000003 */
[----:B---3--:R-:W-:Y:S02]  /*1110*/  R2UR UR6, R2 ;  /* 0x00000000020672ca */ /* 0x008fe400000e0000 */
[----:B------:R-:W-:-:S07]  /*1120*/  PRMT R2, RZ, 0x7610, R2 ;  /* 0x00007610ff027816 */ /* 0x000fce0000000002 */
[----:B------:R-:W-:-:S04]  /*1130*/  UIADD3 UR5, UPT, UPT, -UR4, URZ, URZ ;  /* 0x000000ff04057290 */ /* 0x000fc8000fffe1ff */
[----:B------:R-:W-:Y:S02]  /*1140*/  UIMAD UR5, UR8, UR5, UR20 ;  /* 0x00000005080572a4 */ /* 0x000fe4000f8e0214 */
[----:B------:R-:W-:-:S04]  /*1150*/  UIADD3 UR4, UPT, UPT, -UR6, URZ, URZ ;  /* 0x000000ff06047290 */ /* 0x000fc8000fffe1ff */
[----:B------:R-:W-:Y:S01]  /*1160*/  IMAD.U32 R50, RZ, RZ, UR5 ;  /* 0x00000005ff327e24 */ /* 0x000fe2000f8e00ff */
[----:B------:R-:W-:Y:S01]  /*1170*/  UIMAD UR63, UR63, UR4, UR7 ;  /* 0x000000043f3f72a4 */ /* 0x000fe2000f8e0207 */
[----:B-12---:R-:W-:Y:S11]  /*1180*/  BRA.U UP4, `(.L_x_17) ;  /* 0x0000000104407547 */ /* 0x006ff6000b800000 */
[----:B------:R-:W-:-:S13]  /*1190*/  R2UR UR4, R50 ;  /* 0x00000000320472ca */ /* 0x000fda00000e0000 */
[----:B------:R-:W-:Y:S02]  /*11a0*/  UISETP.GT.U32.AND UP0, UPT, UR4, 0x1, UPT ;  /* 0x000000010400788c */ /* 0x000fe4000bf04070 */
[----:B------:R-:W-:Y:S02]  /*11b0*/  ULOP3.LUT UR4, UR4, 0xfffffffe, URZ, 0xc0, !UPT ;  /* 0xfffffffe04047892 */ /* 0x000fe4000f8ec0ff */
[----:B------:R-:W-:Y:S02]  /*11c0*/  UISETP.NE.AND UP1, UPT, UR63, URZ, UP0 ;  /* 0x000000ff3f00728c */ /* 0x000fe40008725270 */
[----:B------:R-:W-:Y:S02]  /*11d0*/  UISETP.NE.AND UP0, UPT, UR63, 0x1, UP0 ;  /* 0x000000013f00788c */ /* 0x000fe40008705270 */
[----:B------:R-:W-:Y:S02]  /*11e0*/  USEL UR7, URZ, 0x1, UP1 ;  /* 0x00000001ff077887 */ /* 0x000fe40008800000 */
[----:B------:R-:W-:-:S02]  /*11f0*/  USEL UR6, URZ, 0x4, UP0 ;  /* 0x00000004ff067887 */ /* 0x000fc40008000000 */
[----:B------:R-:W-:Y:S02]  /*1200*/  USEL UR5, URZ, 0x2, UP1 ;  /* 0x00000002ff057887 */ /* 0x000fe40008800000 */
[----:B------:R-:W-:Y:S02]  /*1210*/  ULEA UR4, UR63, UR4, 0x1 ;  /* 0x000000043f047291 */ /* 0x000fe4000f8e08ff */
[----:B------:R-:W-:Y:S02]  /*1220*/  USEL UR8, URZ, 0x8, UP0 ;  /* 0x00000008ff087887 */ /* 0x000fe40008000000 */
[----:B------:R-:W-:-:S03]  /*1230*/  UIADD3 UR5, UPT, UPT, UR5, UR6, UR7 ;  /* 0x0000000605057290 */ /* 0x000fc6000fffe007 */
[----:B------:R-:W-:Y:S01]  /*1240*/  UMOV UR6, 0x3 ;  /* 0x0000000300067882 */ /* 0x000fe20000000000 */
[----:B------:R-:W-:Y:S02]  /*1250*/  UIADD3 UR5, UPT, UPT, UR5, UR8, URZ ;  /* 0x0000000805057290 */ /* 0x000fe4000fffe0ff */
[----:B------:R-:W-:-:S04]  /*1260*/  USHF.L.U32 UR4, UR6, UR4, URZ ;  /* 0x0000000406047299 */ /* 0x000fc800080006ff */
[----:B------:R-:W-:Y:S02]  /*1270*/  MOV R3, UR5 ;  /* 0x0000000500037c02 */ /* 0x000fe40008000f00 */
[----:B------:R-:W-:Y:S02]  /*1280*/  IMAD.U32 R2, RZ, RZ, UR4 ;  /* 0x00000004ff027e24 */ /* 0x000fe4000f8e00ff */
.L_x_17:
[----:B------:R-:W-:Y:S05]  /*1290*/  BRA.U !UP2, `(.L_x_18) ;  /* 0x000000010ad47547 */ /* 0x000fea000b800000 */
[----:B------:R-:W1:Y:S01]  /*12a0*/  LDCU.128 UR12, c[0x0][0xb10] ;  /* 0x00016200ff0c77ac */ /* 0x000e620008000c00 */
[----:B------:R-:W2:Y:S01]  /*12b0*/  LDCU UR6, c[0x0][0x370] ;  /* 0x00006e00ff0677ac */ /* 0x000ea20008000800 */
[----:B------:R-:W3:Y:S01]  /*12c0*/  LDCU UR5, c[0x0][0x374] ;  /* 0x00006e80ff0577ac */ /* 0x000ee20008000800 */
[----:B------:R-:W4:Y:S01]  /*12d0*/  LDCU UR28, c[0x0][0xb0c] ;  /* 0x00016180ff1c77ac */ /* 0x000f220008000800 */
[----:B------:R-:W4:Y:S01]  /*12e0*/  LDCU UR4, c[0x0][0xb20] ;  /* 0x00016400ff0477ac */ /* 0x000f220008000800 */
[----:B------:R-:W4:Y:S01]  /*12f0*/  LDCU.64 UR8, c[0x0][0xb28] ;  /* 0x00016500ff0877ac */ /* 0x000f220008000a00 */
[----:B-1----:R-:W-:Y:S02]  /*1300*/  UISETP.NE.AND UP0, UPT, UR14, 0x1, UPT ;  /* 0x000000010e00788c */ /* 0x002fe4000bf05270 */
[----:B---3--:R-:W-:Y:S02]  /*1310*/  UIMAD.WIDE.U32 UR10, UR5, UR15, URZ ;  /* 0x0000000f050a72a5 */ /* 0x008fe4000f8e00ff */
[----:B--2---:R-:W-:-:S02]  /*1320*/  UIMAD.WIDE.U32 UR18, UR6, UR12, URZ ;  /* 0x0000000c061272a5 */ /* 0x004fc4000f8e00ff */
[----:B----4-:R-:W-:Y:S02]  /*1330*/  UISETP.NE.AND UP1, UPT, UR28, 0x1, UPT ;  /* 0x000000011c00788c */ /* 0x010fe4000bf25270 */
[----:B------:R-:W-:Y:S01]  /*1340*/  UISETP.NE.AND UP2, UPT, UR21, 0x1, UPT ;  /* 0x000000011500788c */ /* 0x000fe2000bf45270 */
[----:B------:R-:W-:Y:S02]  /*1350*/  UMOV UR10, UR11 ;  /* 0x0000000b000a7c82 */ /* 0x000fe40008000000 */
[----:B------:R-:W-:Y:S01]  /*1360*/  UMOV UR18, UR19 ;  /* 0x0000001300127c82 */ /* 0x000fe20008000000 */
[----:B------:R-:W-:Y:S02]  /*1370*/  @UP0 USHF.R.U32.HI UR5, URZ, UR4, UR10 ;  /* 0x00000004ff050299 */ /* 0x000fe4000801160a */
[----:B------:R-:W-:Y:S02]  /*1380*/  UIMAD.WIDE.U32 UR22, UR24, UR15, URZ ;  /* 0x0000000f181672a5 */ /* 0x000fe4000f8e00ff */
[----:B------:R-:W-:-:S02]  /*1390*/  UIMAD.WIDE.U32 UR10, UR5, UR8, URZ ;  /* 0x00000008050a72a5 */ /* 0x000fc4000f8e00ff */
[----:B------:R-:W-:Y:S02]  /*13a0*/  @UP1 USHF.R.U32.HI UR6, URZ, UR13, UR18 ;  /* 0x0000000dff061299 */ /* 0x000fe40008011612 */
[----:B------:R-:W-:Y:S02]  /*13b0*/  UIMAD.WIDE.U32 UR16, UR20, UR12, URZ ;  /* 0x0000000c141072a5 */ /* 0x000fe4000f8e00ff */
[----:B------:R-:W-:Y:S01]  /*13c0*/  UIMAD.WIDE.U32 UR18, UR6, UR8, URZ ;  /* 0x00000008061272a5 */ /* 0x000fe2000f8e00ff */
[----:B------:R-:W-:Y:S01]  /*13d0*/  UMOV UR22, UR23 ;  /* 0x0000001700167c82 */ /* 0x000fe20008000000 */
[----:B------:R-:W-:Y:S01]  /*13e0*/  UMOV UR10, UR11 ;  /* 0x0000000b000a7c82 */ /* 0x000fe20008000000 */
[----:B------:R-:W-:Y:S02]  /*13f0*/  USHF.R.U32.HI UR22, URZ, UR4, UR22 ;  /* 0x00000004ff167299 */ /* 0x000fe40008011616 */
[----:B------:R-:W-:Y:S02]  /*1400*/  @UP2 USHF.R.U32.HI UR5, URZ, UR9, UR10 ;  /* 0x00000009ff052299 */ /* 0x000fe4000801160a */
[----:B------:R-:W-:Y:S01]  /*1410*/  UMOV UR7, UR19 ;  /* 0x0000001300077c82 */ /* 0x000fe20008000000 */
[----:B------:R-:W-:Y:S01]  /*1420*/  UMOV UR16, UR17 ;  /* 0x0000001100107c82 */ /* 0x000fe20008000000 */
[----:B------:R-:W-:-:S02]  /*1430*/  @UP2 USHF.R.U32.HI UR6, URZ, UR9, UR7 ;  /* 0x00000009ff062299 */ /* 0x000fc40008011607 */
[----:B------:R-:W-:Y:S02]  /*1440*/  USHF.R.U32.HI UR13, URZ, UR13, UR16 ;  /* 0x0000000dff0d7299 */ /* 0x000fe40008011610 */
[----:B------:R-:W-:Y:S02]  /*1450*/  USEL UR4, UR24, UR22, !UP0 ;  /* 0x0000001618047287 */ /* 0x000fe4000c000000 */
[----:B------:R-:W-:Y:S02]  /*1460*/  UIMAD UR7, UR5, UR21, URZ ;  /* 0x00000015050772a4 */ /* 0x000fe4000f8e02ff */
[----:B------:R-:W-:Y:S02]  /*1470*/  USEL UR5, UR20, UR13, !UP1 ;  /* 0x0000000d14057287 */ /* 0x000fe4000c800000 */
[----:B------:R-:W-:Y:S02]  /*1480*/  UIMAD UR12, UR6, UR21, URZ ;  /* 0x00000015060c72a4 */ /* 0x000fe4000f8e02ff */
[----:B------:R-:W-:-:S02]  /*1490*/  UISETP.GE.AND UP0, UPT, UR4, UR7, UPT ;  /* 0x000000070400728c */ /* 0x000fc4000bf06270 */
[----:B------:R-:W-:Y:S02]  /*14a0*/  UIMAD.WIDE.U32 UR10, UR4, UR8, URZ ;  /* 0x00000008040a72a5 */ /* 0x000fe4000f8e00ff */
[----:B------:R-:W-:Y:S02]  /*14b0*/  UISETP.GE.OR UP0, UPT, UR5, UR12, UP0 ;  /* 0x0000000c0500728c */ /* 0x000fe40008706670 */
[----:B------:R-:W-:Y:S02]  /*14c0*/  UIMAD.WIDE.U32 UR12, UR5, UR8, URZ ;  /* 0x00000008050c72a5 */ /* 0x000fe4000f8e00ff */
[----:B------:R-:W-:Y:S01]  /*14d0*/  UIADD3 UR10, UPT, UPT, -UR4, URZ, URZ ;  /* 0x000000ff040a7290 */ /* 0x000fe2000fffe1ff */
[----:B------:R-:W-:Y:S01]  /*14e0*/  UMOV UR8, UR11 ;  /* 0x0000000b00087c82 */ /* 0x000fe20008000000 */
[----:B------:R-:W-:Y:S02]  /*14f0*/  UIADD3 UR11, UPT, UPT, -UR5, URZ, URZ ;  /* 0x000000ff050b7290 */ /* 0x000fe4000fffe1ff */
[----:B------:R-:W-:-:S03]  /*1500*/  USHF.R.U32.HI UR8, URZ, UR9, UR8 ;  /* 0x00000009ff087299 */ /* 0x000fc60008011608 */
[----:B------:R-:W-:Y:S01]  /*1510*/  @!UP0 UMOV UR7, UR13 ;  /* 0x0000000d00078c82 */ /* 0x000fe20008000000 */
[----:B------:R-:W-:Y:S02]  /*1520*/  UIMAD UR24, UR14, UR10, UR24 ;  /* 0x0000000a0e1872a4 */ /* 0x000fe4000f8e0218 */
[----:B------:R-:W-:Y:S02]  /*1530*/  USEL UR8, UR4, UR8, !UP2 ;  /* 0x0000000804087287 */ /* 0x000fe4000d000000 */
[----:B------:R-:W-:Y:S02]  /*1540*/  @!UP0 USHF.R.U32.HI UR7, URZ, UR9, UR7 ;  /* 0x00000009ff078299 */ /* 0x000fe40008011607 */
[----:B------:R-:W-:Y:S02]  /*1550*/  UIADD3 UR9, UPT, UPT, -UR8, URZ, URZ ;  /* 0x000000ff08097290 */ /* 0x000fe4000fffe1ff */
[----:B------:R-:W-:Y:S02]  /*1560*/  @!UP0 USEL UR7, UR5, UR7, !UP2 ;  /* 0x0000000705078287 */ /* 0x000fe4000d000000 */
[----:B------:R-:W-:-:S02]  /*1570*/  UIMAD UR9, UR21, UR9, UR4 ;  /* 0x00000009150972a4 */ /* 0x000fc4000f8e0204 */
[----:B------:R-:W-:Y:S02]  /*1580*/  @!UP0 UIADD3 UR8, UPT, UPT, UR8, -UR7, URZ ;  /* 0x8000000708088290 */ /* 0x000fe4000fffe0ff */
[----:B------:R-:W-:Y:S02]  /*1590*/  @!UP0 UIMAD UR6, UR9, UR6, UR7 ;  /* 0x00000006090682a4 */ /* 0x000fe4000f8e0207 */
[----:B------:R-:W-:Y:S02]  /*15a0*/  @!UP0 UIMAD UR4, UR8, UR21, UR5 ;  /* 0x00000015080482a4 */ /* 0x000fe4000f8e0205 */
[----:B------:R-:W-:Y:S02]  /*15b0*/  UIMAD UR20, UR28, UR11, UR20 ;  /* 0x0000000b1c1472a4 */ /* 0x000fe4000f8e0214 */
[----:B------:R-:W-:Y:S01]  /*15c0*/  UIMAD UR24, UR4, UR14, UR24 ;  /* 0x0000000e041872a4 */ /* 0x000fe2000f8e0218 */
[----:B------:R-:W-:Y:S02]  /*15d0*/  @!UP0 UMOV UR5, UR6 ;  /* 0x0000000600058c82 */ /* 0x000fe40008000000 */
[----:B------:R-:W-:-:S12]  /*15e0*/  UIMAD UR20, UR5, UR28, UR20 ;  /* 0x0000001c051472a4 */ /* 0x000fd8000f8e0214 */
.L_x_18:
[----:B------:R-:W-:Y:S02]  /*15f0*/  UISETP.NE.AND UP1, UPT, UR29, 0x1, UPT ;  /* 0x000000011d00788c */ /* 0x000fe4000bf25270 */
[----:B------:R-:W-:Y:S02]  /*1600*/  ULOP3.LUT UR21, UR26, 0xffff, URZ, 0xc0, !UPT ;  /* 0x0000ffff1a157892 */ /* 0x000fe4000f8ec0ff */
[----:B------:R-:W-:Y:S02]  /*1610*/  UISETP.NE.AND UP0, UPT, UR25, 0x2, UPT ;  /* 0x000000021900788c */ /* 0x000fe4000bf05270 */
[----:B------:R-:W-:Y:S02]  /*1620*/  ULOP3.LUT UR22, UR27, 0x400, URZ, 0xc0, !UPT ;  /* 0x000004001b167892 */ /* 0x000fe4000f8ec0ff */
[----:B------:R-:W-:Y:S02]  /*1630*/  ULOP3.LUT UR44, UR44, 0x40, URZ, 0xc0, !UPT ;  /* 0x000000402c2c7892 */ /* 0x000fe4000f8ec0ff */
[----:B------:R-:W-:Y:S01]  /*1640*/  USHF.L.U32 UR21, UR30, UR21, URZ ;  /* 0x000000151e157299 */ /* 0x000fe200080006ff */
[----:B------:R-:W-:Y:S11]  /*1650*/  BRA.U UP1, `(.L_x_19) ;  /* 0x0000000101447547 */ /* 0x000ff6000b800000 */
[----:B------:R-:W1:Y:S01]  /*1660*/  LDCU.128 UR8, c[0x0][0xb10] ;  /* 0x00016200ff0877ac */ /* 0x000e620008000c00 */
[----:B------:R-:W2:Y:S01]  /*1670*/  LDCU UR12, c[0x0][0xb0c] ;  /* 0x00016180ff0c77ac */ /* 0x000ea20008000800 */
[----:B------:R-:W3:Y:S01]  /*1680*/  LDCU UR13, c[0x0][0xb20] ;  /* 0x00016400ff0d77ac */ /* 0x000ee20008000800 */
[----:B-1----:R-:W-:Y:S02]  /*1690*/  UIMAD.WIDE.U32 UR6, UR20, UR8, URZ ;  /* 0x00000008140672a5 */ /* 0x002fe4000f8e00ff */
[----:B------:R-:W-:Y:S02]  /*16a0*/  UIMAD.WIDE.U32 UR4, UR24, UR11, URZ ;  /* 0x0000000b180472a5 */ /* 0x000fe4000f8e00ff */
[----:B--2---:R-:W-:Y:S02]  /*16b0*/  UISETP.NE.AND UP2, UPT, UR12, 0x1, UPT ;  /* 0x000000010c00788c */ /* 0x004fe4000bf45270 */
[----:B------:R-:W-:Y:S01]  /*16c0*/  UISETP.NE.AND UP1, UPT, UR10, 0x1, UPT ;  /* 0x000000010a00788c */ /* 0x000fe2000bf25270 */
[----:B------:R-:W-:-:S02]  /*16d0*/  UMOV UR6, UR7 ;  /* 0x0000000700067c82 */ /* 0x000fc40008000000 */
[----:B------:R-:W-:Y:S01]  /*16e0*/  UMOV UR4, UR5 ;  /* 0x0000000500047c82 */ /* 0x000fe20008000000 */
[----:B------:R-:W-:Y:S02]  /*16f0*/  USHF.R.U32.HI UR6, URZ, UR9, UR6 ;  /* 0x00000009ff067299 */ /* 0x000fe40008011606 */
[----:B---3--:R-:W-:Y:S02]  /*1700*/  USHF.R.U32.HI UR4, URZ, UR13, UR4 ;  /* 0x0000000dff047299 */ /* 0x008fe40008011604 */
[----:B------:R-:W-:Y:S02]  /*1710*/  USEL UR5, UR20, UR6, !UP2 ;  /* 0x0000000614057287 */ /* 0x000fe4000d000000 */
[----:B------:R-:W-:-:S04]  /*1720*/  USEL UR4, UR24, UR4, !UP1 ;  /* 0x0000000418047287 */ /* 0x000fc8000c800000 */
[----:B------:R-:W-:Y:S02]  /*1730*/  UIADD3 UR6, UPT, UPT, UR5, -UR4, URZ ;  /* 0x8000000405067290 */ /* 0x000fe4000fffe0ff */
[----:B------:R-:W-:Y:S02]  /*1740*/  UIADD3 UR4, UPT, UPT, -UR5, UR4, URZ ;  /* 0x0000000405047290 */ /* 0x000fe4000fffe1ff */
[----:B------:R-:W-:Y:S02]  /*1750*/  UIMAD UR24, UR6, UR10, UR24 ;  /* 0x0000000a061872a4 */ /* 0x000fe4000f8e0218 */
[----:B------:R-:W-:-:S12]  /*1760*/  UIMAD UR20, UR4, UR12, UR20 ;  /* 0x0000000c041472a4 */ /* 0x000fd8000f8e0214 */
.L_x_19:
[----:B------:R-:W-:Y:S05]  /*1770*/  BRA.U !UP5, `(.L_x_20) ;  /* 0x000000010d0c7547 */ /* 0x000fea000b800000 */
[----:B------:R-:W-:Y:S01]  /*1780*/  UCGABAR_WAIT ;  /* 0x0000000000007dc7 */ /* 0x000fe20008000000 */
[----:B------:R-:W-:Y:S01]  /*1790*/  CCTL.IVALL ;  /* 0x00000000ff00798f */ /* 0x000fe20002000000 */
[----:B------:R-:W-:Y:S05]  /*17a0*/  BRA `(.L_x_21) ;  /* 0x0000000000047947 */ /* 0x000fea0003800000 */
.L_x_20:
[----:B------:R-:W-:Y:S06]  /*17b0*/  BAR.SYNC.DEFER_BLOCKING 0x0 ;  /* 0x0000000000007b1d */ /* 0x000fec0000010000 */
.L_x_21:
[----:B------:R-:W-:Y:S05]  /*17c0*/  BRA.U UP0, `(.L_x_22) ;  /* 0x0000001500007547 */ /* 0x000fea000b800000 */
[----:B------:R-:W1:Y:S01]  /*17d0*/  LDCU UR6, c[0x0][0x38c] ;  /* 0x00007180ff0677ac */ /* 0x000e620008000800 */
[----:B------:R-:W-:Y:S01]  /*17e0*/  PLOP3.LUT P1, PT, PT, PT, UP3, 0x80, 0x8 ;  /* 0x000000000008781c */ /* 0x000fe20003f2f038 */
[----:B------:R-:W-:Y:S01]  /*17f0*/  IMAD.MOV.U32 R12, RZ, RZ, 0x1 ;  /* 0x00000001ff0c7424 */ /* 0x000fe200078e00ff */
[----:B------:R-:W-:Y:S02]  /*1800*/  ISETP.NE.AND P2, PT, R0, RZ, P3 ;  /* 0x000000ff0000720c */ /* 0x000fe40001f45270 */
[----:B------:R-:W-:Y:S02]  /*1810*/  CS2R R10, SRZ ;  /* 0x00000000000a7805 */ /* 0x000fe4000001ff00 */
[----:B------:R-:W-:Y:S01]  /*1820*/  PLOP3.LUT P1, PT, P1, PT, PT, 0x8, 0x80 ;  /* 0x000000000080781c */ /* 0x000fe20000f2e170 */
[----:B------:R-:W-:Y:S01]  /*1830*/  IMAD.MOV.U32 R9, RZ, RZ, RZ ;  /* 0x000000ffff097224 */ /* 0x000fe200078e00ff */
[----:B------:R-:W2:Y:S01]  /*1840*/  LDCU UR38, c[0x0][0x370] ;  /* 0x00006e00ff2677ac */ /* 0x000ea20008000800 */
[----:B------:R-:W-:Y:S01]  /*1850*/  IMAD.MOV.U32 R8, RZ, RZ, 0x1 ;  /* 0x00000001ff087424 */ /* 0x000fe200078e00ff */
[----:B------:R-:W3:Y:S01]  /*1860*/  LDCU.64 UR26, c[0x0][0x348] ;  /* 0x00006900ff1a77ac */ /* 0x000ee20008000a00 */
[----:B------:R-:W-:Y:S01]  /*1870*/  ULEA.HI UR42, UR22, UR44, URZ, 0x1b ;  /* 0x0000002c162a7291 */ /* 0x000fe2000f8fd8ff */
[----:B------:R-:W4:Y:S01]  /*1880*/  LDCU UR37, c[0x0][0x374] ;  /* 0x00006e80ff2577ac */ /* 0x000f220008000800 */
[----:B-1----:R-:W-:-:S02]  /*1890*/  UIADD3 UR5, UPT, UPT, UR6, 0x1f, URZ ;  /* 0x0000001f06057890 */ /* 0x002fc4000fffe0ff */
[----:B------:R-:W-:Y:S02]  /*18a0*/  UIADD3 UR48, UPT, UPT, UR6, 0x3e, URZ ;  /* 0x0000003e06307890 */ /* 0x000fe4000fffe0ff */
[----:B------:R-:W-:Y:S01]  /*18b0*/  USHF.R.S32.HI UR4, URZ, 0x1f, UR5 ;  /* 0x0000001fff047899 */ /* 0x000fe20008011405 */
[----:B------:R-:W-:-:S03]  /*18c0*/  UMOV UR7, URZ ;  /* 0x000000ff00077c82 */ /* 0x000fc60008000000 */
[----:B------:R-:W-:Y:S02]  /*18d0*/  ULEA.HI UR4, UR4, UR5, URZ, 0x5 ;  /* 0x0000000504047291 */ /* 0x000fe4000f8f28ff */
[----:B------:R-:W-:Y:S02]  /*18e0*/  UIADD3 UR5, UPT, UPT, UR6, -0x1, URZ ;  /* 0xffffffff06057890 */ /* 0x000fe4000fffe0ff */
[----:B------:R-:W-:Y:S02]  /*18f0*/  USHF.R.S32.HI UR40, URZ, 0x5, UR4 ;  /* 0x00000005ff287899 */ /* 0x000fe40008011404 */
[----:B------:R-:W-:Y:S02]  /*1900*/  UISETP.GE.U32.AND UP1, UPT, UR5, -0x3f, UPT ;  /* 0xffffffc10500788c */ /* 0x000fe4000bf26070 */
[----:B------:R-:W-:-:S04]  /*1910*/  UISETP.LT.U32.AND UP0, UPT, UR40, 0x5, UPT ;  /* 0x000000052800788c */ /* 0x000fc8000bf01070 */
[----:B------:R-:W-:Y:S02]  /*1920*/  USEL UR39, UR40, 0x5, UP0 ;  /* 0x0000000528277887 */ /* 0x000fe40008000000 */
[----:B------:R-:W-:Y:S02]  /*1930*/  UISETP.NE.AND UP0, UPT, UR25, URZ, UPT ;  /* 0x000000ff1900728c */ /* 0x000fe4000bf05270 */
[----:B------:R-:W-:Y:S02]  /*1940*/  UIADD3 UR4, UPT, UPT, UR39, -0x1, URZ ;  /* 0xffffffff27047890 */ /* 0x000fe4000fffe0ff */
[----:B------:R-:W-:Y:S02]  /*1950*/  @UP1 UIADD3 UR4, UPT, UPT, UR39, URZ, URZ ;  /* 0x000000ff27041290 */ /* 0x000fe4000fffe0ff */
[----:B------:R-:W-:Y:S02]  /*1960*/  USEL UR23, UR46, 0x2, UP0 ;  /* 0x000000022e177887 */ /* 0x000fe40008000000 */
[----:B------:R-:W-:-:S02]  /*1970*/  UIADD3 UR43, UPT, UPT, UR40, -UR39, URZ ;  /* 0x80000027282b7290 */ /* 0x000fc4000fffe0ff */
[----:B------:R-:W-:Y:S02]  /*1980*/  UIADD3 UR25, UPT, UPT, UR4, 0x1, URZ ;  /* 0x0000000104197890 */ /* 0x000fe4000fffe0ff */
[----:B--234-:R-:W-:-:S12]  /*1990*/  UIADD3 UR41, UPT, UPT, -UR4, URZ, URZ ;  /* 0x000000ff04297290 */ /* 0x01cfd8000fffe1ff */
.L_x_42:
[----:B------:R-:W-:Y:S01]  /*19a0*/  UISETP.NE.AND UP0, UPT, UR47, URZ, UPT ;  /* 0x000000ff2f00728c */ /* 0x000fe2000bf05270 */
[----:B------:R-:W1:Y:S08]  /*19b0*/  S2UR UR47, SR_CgaCtaId ;  /* 0x00000000002f79c3 */ /* 0x000e700000008800 */
[----:B------:R-:W-:Y:S05]  /*19c0*/  BRA.U UP0, `(.L_x_23) ;  /* 0x0000000100347547 */ /* 0x000fea000b800000 */
[----:B------:R-:W2:Y:S01]  /*19d0*/  S2R R0, SR_CgaCtaId ;  /* 0x0000000000007919 */ /* 0x000ea20000008800 */
[----:B------:R-:W-:-:S04]  /*19e0*/  MOV R2, 0x400 ;  /* 0x0000040000027802 */ /* 0x000fc80000000f00 */
[----:B--2---:R-:W-:Y:S02]  /*19f0*/  LEA R0, R0, R2, 0x18 ;  /* 0x0000000200007211 */ /* 0x004fe400078ec0ff */
[----:B------:R-:W-:-:S03]  /*1a00*/  SHF.L.U32 R2, R8, 0x1f, RZ ;  /* 0x0000001f08027819 */ /* 0x000fc600000006ff */
[----:B------:R-:W-:-:S04]  /*1a10*/  IMAD R0, R9, 0x8, R0 ;  /* 0x0000000809007824 */ /* 0x000fc800078e0200 */
[----:B------:R-:W2:Y:S02]  /*1a20*/  SYNCS.PHASECHK.TRANS64.TRYWAIT P0, [R0+URZ+0x110], R2 ;  /* 0x00011002000075a7 */ /* 0x000ea400080011ff */
[----:B--2---:R-:W-:Y:S05]  /*1a30*/  @!P0 BRA `(.L_x_24) ;  /* 0x0000007000dc8947 */ /* 0x004fea0003800000 */
.L_x_150:
[----:B------:R-:W-:Y:S01]  /*1a40*/  VIADD R9, R9, 0x1 ;  /* 0x0000000109097836 */ /* 0x000fe20000000000 */
[----:B------:R2:W-:Y:S04]  /*1a50*/  SYNCS.ARRIVE.TRANS64.A1T0 RZ, [R0+URZ+0x100], RZ ;  /* 0x000100ff00ff79a7 */ /* 0x0005e800081000ff */
[----:B------:R-:W-:-:S04]  /*1a60*/  ISETP.NE.AND P0, PT, R9, 0x2, PT ;  /* 0x000000020900780c */ /* 0x000fc80003f05270 */
[----:B------:R-:W-:Y:S02]  /*1a70*/  SEL R9, R9, RZ, P0 ;  /* 0x000000ff09097207 */ /* 0x000fe40000000000 */
[----:B--2---:R-:W-:-:S04]  /*1a80*/  SEL R0, RZ, 0x1, P0 ;  /* 0x00000001ff007807 */ /* 0x004fc80000000000 */
[----:B------:R-:W-:-:S07]  /*1a90*/  LOP3.LUT R8, R8, R0, RZ, 0x3c, !PT ;  /* 0x0000000008087212 */ /* 0x000fce00078e3cff */
.L_x_23:
[----:B------:R-:W-:Y:S01]  /*1aa0*/  UMOV UR6, 0x400 ;  /* 0x0000040000067882 */ /* 0x000fe20000000000 */
[----:B------:R-:W-:Y:S01]  /*1ab0*/  SHF.L.U32 R0, R12, 0x1f, RZ ;  /* 0x0000001f0c007819 */ /* 0x000fe200000006ff */
[----:B-1----:R-:W-:Y:S02]  /*1ac0*/  ULEA UR6, UR47, UR6, 0x18 ;  /* 0x000000062f067291 */ /* 0x002fe4000f8ec0ff */
[----:B------:R-:W-:Y:S02]  /*1ad0*/  UISETP.GE.U32.AND UP0, UPT, UR48, 0x3f, UPT ;  /* 0x0000003f3000788c */ /* 0x000fe4000bf06070 */
[----:B------:R-:W-:Y:S02]  /*1ae0*/  ULEA UR4, UR7, UR6, 0x3 ;  /* 0x0000000607047291 */ /* 0x000fe4000f8e18ff */
[----:B------:R-:W-:Y:S01]  /*1af0*/  ULEA UR11, UR24, UR44, 0x7 ;  /* 0x0000002c180b7291 */ /* 0x000fe2000f8e38ff */
[----:B------:R-:W-:-:S06]  /*1b00*/  UMOV UR13, URZ ;  /* 0x000000ff000d7c82 */ /* 0x000fcc0008000000 */
[----:B------:R1:W2:Y:S01]  /*1b10*/  SYNCS.PHASECHK.TRANS64.TRYWAIT P0, [UR4+0x28], R0 ;  /* 0x00002800ff0075a7 */ /* 0x0002a20008001104 */
[----:B------:R-:W-:-:S04]  /*1b20*/  ULEA.HI UR4, UR20, UR20, URZ, 0x1 ;  /* 0x0000001414047291 */ /* 0x000fc8000f8f08ff */
[----:B------:R-:W-:-:S04]  /*1b30*/  USHF.L.U32 UR4, UR4, 0x6, URZ ;  /* 0x0000000604047899 */ /* 0x000fc800080006ff */
[----:B------:R-:W-:-:S04]  /*1b40*/  ULOP3.LUT UR35, UR4, 0xffffff80, URZ, 0xc0, !UPT ;  /* 0xffffff8004237892 */ /* 0x000fc8000f8ec0ff */
[----:B------:R-:W-:Y:S01]  /*1b50*/  UIADD3 UR35, UPT, UPT, UR42, UR35, URZ ;  /* 0x000000232a237290 */ /* 0x000fe2000fffe0ff */
[----:B------:R-:W-:Y:S11]  /*1b60*/  BRA.U !UP0, `(.L_x_25) ;  /* 0x0000000108c47547 */ /* 0x000ff6000b800000 */
[----:B------:R-:W-:Y:S01]  /*1b70*/  UMOV UR16, UR41 ;  /* 0x0000002900107c82 */ /* 0x000fe20008000000 */
[----:B------:R-:W-:Y:S01]  /*1b80*/  UMOV UR4, UR7 ;  /* 0x0000000700047c82 */ /* 0x000fe20008000000 */
[----:B------:R-:W-:-:S05]  /*1b90*/  UMOV UR34, URZ ;  /* 0x000000ff00227c82 */ /* 0x000fca0008000000 */
.L_x_31:
[----:B------:R-:W-:Y:S01]  /*1ba0*/  ULEA UR33, UR4, UR6, 0x3 ;  /* 0x0000000604217291 */ /* 0x000fe2000f8e18ff */
[----:B------:R-:W-:Y:S01]  /*1bb0*/  @P3 MOV R2, 0x4000 ;  /* 0x0000400000023802 */ /* 0x000fe20000000f00 */
[----:B--234-:R-:W-:Y:S10]  /*1bc0*/  @P0 BRA `(.L_x_26) ;  /* 0x00000000000c0947 */ /* 0x01cff40003800000 */
[----:B------:R-:W-:-:S04]  /*1bd0*/  SHF.L.U32 R3, R12, 0x1f, RZ ;  /* 0x0000001f0c037819 */ /* 0x000fc800000006ff */
[----:B------:R-:W2:Y:S02]  /*1be0*/  SYNCS.PHASECHK.TRANS64.TRYWAIT P0, [UR33+0x28], R3 ;  /* 0x00002803ff0075a7 */ /* 0x000ea40008001121 */
[----:B--2---:R-:W-:Y:S05]  /*1bf0*/  @!P0 BRA `(.L_x_27) ;  /* 0x0000007000808947 */ /* 0x004fea0003800000 */
.L_x_26:
[----:B------:R2:W-:Y:S01]  /*1c00*/  @P3 SYNCS.ARRIVE.TRANS64 RZ, [UR33], R2 ;  /* 0x00000002ffff39a7 */ /* 0x0005e20008000021 */
[----:B------:R-:W-:Y:S02]  /*1c10*/  ULOP3.LUT UR5, UR23, 0x2, URZ, 0xfc, !UPT ;  /* 0x0000000217057892 */ /* 0x000fe4000f8efcff */
[----:B------:R-:W-:Y:S02]  /*1c20*/  UIADD3 UR16, UPT, UPT, UR16, 0x1, URZ ;  /* 0x0000000110107890 */ /* 0x000fe4000fffe0ff */
[----:B------:R-:W-:Y:S02]  /*1c30*/  UISETP.NE.AND UP0, UPT, UR5, 0x2, UPT ;  /* 0x000000020500788c */ /* 0x000fe4000bf05270 */
[----:B------:R-:W-:-:S07]  /*1c40*/  UISETP.NE.AND UP2, UPT, UR16, 0x1, UPT ;  /* 0x000000011000788c */ /* 0x000fce000bf45270 */
[----:B------:R-:W-:Y:S05]  /*1c50*/  BRA.U UP0, `(.L_x_28) ;  /* 0x0000000100047547 */ /* 0x000fea000b800000 */
[----:B------:R-:W-:Y:S05]  /*1c60*/  BPT.TRAP 0x1 ;  /* 0x000000040000795c */ /* 0x000fea0000300000 */
.L_x_28:
[----:B------:R-:W-:Y:S04]  /*1c70*/  BSSY.RECONVERGENT B0, `(.L_x_29) ;  /* 0x0000003000007945 */ /* 0x000fe80003800200 */
[----:B------:R-:W-:Y:S05]  /*1c80*/  @!P2 BRA `(.L_x_30) ;  /* 0x000000000004a947 */ /* 0x000fea0003800000 */
[----:B------:R-:W-:Y:S05]  /*1c90*/  BPT.TRAP 0x1 ;  /* 0x000000040000795c */ /* 0x000fea0000300000 */
.L_x_30:
[----:B------:R-:W-:Y:S05]  /*1ca0*/  BSYNC.RECONVERGENT B0 ;  /* 0x0000000000007941 */ /* 0x000fea0003800200 */
.L_x_29:
[----:B------:R-:W-:Y:S02]  /*1cb0*/  UIADD3 UR5, UPT, UPT, UR4, 0x1, URZ ;  /* 0x0000000104057890 */ /* 0x000fe4000fffe0ff */
[----:B------:R-:W-:Y:S02]  /*1cc0*/  UIADD3 UR14, UP1, UPT, UR26, 0x80, URZ ;  /* 0x000000801a0e7890 */ /* 0x000fe4000ff3e0ff */
[----:B------:R-:W-:Y:S02]  /*1cd0*/  UISETP.NE.AND UP0, UPT, UR5, 0x5, UPT ;  /* 0x000000050500788c */ /* 0x000fe4000bf05270 */
[----:B------:R-:W-:Y:S02]  /*1ce0*/  ULOP3.LUT UR33, UR33, 0xfefffff8, URZ, 0xc0, !UPT ;  /* 0xfefffff821217892 */ /* 0x000fe4000f8ec0ff */
[----:B------:R-:W-:Y:S02]  /*1cf0*/  USEL UR8, URZ, 0x1, UP0 ;  /* 0x00000001ff087887 */ /* 0x000fe40008000000 */
[----:B------:R-:W-:-:S02]  /*1d00*/  USEL UR7, UR5, URZ, UP0 ;  /* 0x000000ff05077287 */ /* 0x000fc40008000000 */
[----:B------:R-:W-:Y:S02]  /*1d10*/  UIADD3.X UR15, UPT, UPT, URZ, UR27, URZ, UP1, !UPT ;  /* 0x0000001bff0f7290 */ /* 0x000fe40008ffe4ff */
[----:B------:R-:W-:Y:S01]  /*1d20*/  ULEA UR5, UR7, UR6, 0x3 ;  /* 0x0000000607057291 */ /* 0x000fe2000f8e18ff */
[----:B------:R-:W-:Y:S01]  /*1d30*/  LOP3.LUT R12, R12, UR8, RZ, 0x3c, !PT ;  /* 0x000000080c0c7c12 */ /* 0x000fe2000f8e3cff */
[----:B------:R-:W-:Y:S02]  /*1d40*/  USHF.L.U32 UR8, UR4, 0xc, URZ ;  /* 0x0000000c04087899 */ /* 0x000fe400080006ff */
[----:B------:R-:W-:Y:S01]  /*1d50*/  UIADD3 UR4, UP0, UPT, UR26, 0x180, URZ ;  /* 0x000001801a047890 */ /* 0x000fe2000ff1e0ff */
[----:B-1----:R-:W-:Y:S01]  /*1d60*/  SHF.L.U32 R0, R12, 0x1f, RZ ;  /* 0x0000001f0c007819 */ /* 0x002fe200000006ff */
[----:B------:R-:W-:Y:S02]  /*1d70*/  ULEA UR32, UR22, UR8, 0x1 ;  /* 0x0000000816207291 */ /* 0x000fe4000f8e08ff */
[----:B------:R-:W-:Y:S01]  /*1d80*/  UPRMT UR13, URZ, 0x5410, UR21 ;  /* 0x00005410ff0d7896 */ /* 0x000fe20008000015 */
[----:B------:R3:W4:Y:S01]  /*1d90*/  SYNCS.PHASECHK.TRANS64.TRYWAIT P0, [UR5+0x28], R0 ;  /* 0x00002800ff0075a7 */ /* 0x0007220008001105 */
[----:B------:R-:W-:-:S02]  /*1da0*/  UIADD3 UR32, UPT, UPT, UR6, 0x4300, UR32 ;  /* 0x0000430006207890 */ /* 0x000fc4000fffe020 */
[----:B------:R-:W-:Y:S02]  /*1db0*/  UIADD3 UR8, UPT, UPT, UR6, 0x9300, UR8 ;  /* 0x0000930006087890 */ /* 0x000fe4000fffe008 */
[----:B------:R-:W-:Y:S01]  /*1dc0*/  UIADD3.X UR5, UPT, UPT, URZ, UR27, URZ, UP0, !UPT ;  /* 0x0000001bff057290 */ /* 0x000fe200087fe4ff */
[----:B------:R-:W-:Y:S01]  /*1dd0*/  UMOV UR18, 0x0 ;  /* 0x0000000000127882 */ /* 0x000fe20000000000 */
[----:B------:R-:W-:Y:S01]  /*1de0*/  UMOV UR19, 0x10000000 ;  /* 0x1000000000137882 */ /* 0x000fe20000000000 */
[----:B------:R-:W-:Y:S01]  /*1df0*/  UMOV UR10, UR34 ;  /* 0x00000022000a7c82 */ /* 0x000fe20008000000 */
[----:B------:R-:W-:Y:S01]  /*1e00*/  UMOV UR12, UR36 ;  /* 0x00000024000c7c82 */ /* 0x000fe20008000000 */
[----:B------:R-:W-:Y:S01]  /*1e10*/  UMOV UR9, UR33 ;  /* 0x0000002100097c82 */ /* 0x000fe20008000000 */
[----:B------:R1:W-:Y:S03]  /*1e20*/  UTMALDG.3D.MULTICAST.2CTA [UR32], [UR14], UR13, desc[UR18] ;  /* 0x000012200e0073b4 */ /* 0x0003e6000821180d */
[----:B------:R2:W-:Y:S01]  /*1e30*/  UTMALDG.3D.2CTA [UR8], [UR4], desc[UR18] ;  /* 0x00001208040075b4 */ /* 0x0005e20008211000 */
[----:B-1----:R-:W-:Y:S01]  /*1e40*/  UIADD3 UR34, UPT, UPT, UR34, 0x20, URZ ;  /* 0x0000002022227890 */ /* 0x002fe2000fffe0ff */
[----:B------:R-:W-:Y:S01]  /*1e50*/  UMOV UR13, UR25 ;  /* 0x00000019000d7c82 */ /* 0x000fe20008000000 */
[----:B--2---:R-:W-:Y:S01]  /*1e60*/  UMOV UR4, UR7 ;  /* 0x0000000700047c82 */ /* 0x004fe20008000000 */
[----:B------:R-:W-:Y:S09]  /*1e70*/  BRA.U UP2, `(.L_x_31) ;  /* 0xfffffffd02487547 */ /* 0x000ff2000b83ffff */
.L_x_25:
[----:B------:R-:W-:Y:S01]  /*1e80*/  ULEA UR4, UR7, UR6, 0x3 ;  /* 0x0000000607047291 */ /* 0x000fe2000f8e18ff */
[----:B-1-3--:R-:W-:Y:S01]  /*1e90*/  SHF.L.U32 R0, R12, 0x1f, RZ ;  /* 0x0000001f0c007819 */ /* 0x00afe200000006ff */
[----:B------:R-:W-:Y:S01]  /*1ea0*/  @!P1 SYNCS.ARRIVE.TRANS64.A1T0 RZ, [UR6+0x98], RZ ;  /* 0x000098ffffff99a7 */ /* 0x000fe20008100006 */
[----:B------:R-:W-:-:S06]  /*1eb0*/  UISETP.GT.AND UP0, UPT, UR40, UR39, UPT ;  /* 0x000000272800728c */ /* 0x000fcc000bf04270 */
[----:B--2-4-:R1:W2:Y:S03]  /*1ec0*/  SYNCS.PHASECHK.TRANS64.TRYWAIT P0, [UR4+0x28], R0 ;  /* 0x00002800ff0075a7 */ /* 0x0142a60008001104 */
[----:B------:R-:W-:Y:S05]  /*1ed0*/  BRA.U !UP0, `(.L_x_32) ;  /* 0x0000000108c47547 */ /* 0x000fea000b800000 */
[----:B------:R-:W-:Y:S01]  /*1ee0*/  UIADD3 UR24, UPT, UPT, UR43, UR13, URZ ;  /* 0x0000000d2b187290 */ /* 0x000fe2000fffe0ff */
[----:B------:R-:W-:-:S11]  /*1ef0*/  UMOV UR4, UR7 ;  /* 0x0000000700047c82 */ /* 0x000fd60008000000 */
.L_x_38:
[----:B------:R-:W-:Y:S01]  /*1f00*/  ULEA UR17, UR4, UR6, 0x3 ;  /* 0x0000000604117291 */ /* 0x000fe2000f8e18ff */
[----:B--2---:R-:W-:Y:S01]  /*1f10*/  @P3 MOV R2, 0x4000 ;  /* 0x0000400000023802 */ /* 0x004fe20000000f00 */
[----:B--2-4-:R-:W-:Y:S10]  /*1f20*/  @P0 BRA `(.L_x_33) ;  /* 0x00000000000c0947 */ /* 0x014ff40003800000 */
[----:B------:R-:W-:-:S04]  /*1f30*/  SHF.L.U32 R3, R12, 0x1f, RZ ;  /* 0x0000001f0c037819 */ /* 0x000fc800000006ff */
[----:B------:R-:W2:Y:S02]  /*1f40*/  SYNCS.PHASECHK.TRANS64.TRYWAIT P0, [UR17+0x28], R3 ;  /* 0x00002803ff0075a7 */ /* 0x000ea40008001111 */
[----:B--2---:R-:W-:Y:S05]  /*1f50*/  @!P0 BRA `(.L_x_34) ;  /* 0x0000006c00c08947 */ /* 0x004fea0003800000 */
.L_x_33:
[----:B------:R2:W-:Y:S01]  /*1f60*/  @P3 SYNCS.ARRIVE.TRANS64 RZ, [UR17], R2 ;  /* 0x00000002ffff39a7 */ /* 0x0005e20008000011 */
[----:B------:R-:W-:-:S04]  /*1f70*/  ULOP3.LUT UR5, UR23, 0x2, URZ, 0xfc, !UPT ;  /* 0x0000000217057892 */ /* 0x000fc8000f8efcff */
[----:B------:R-:W-:-:S09]  /*1f80*/  UISETP.NE.AND UP0, UPT, UR5, 0x2, UPT ;  /* 0x000000020500788c */ /* 0x000fd2000bf05270 */
[----:B------:R-:W-:Y:S05]  /*1f90*/  BRA.U UP0, `(.L_x_35) ;  /* 0x0000000100047547 */ /* 0x000fea000b800000 */
[----:B------:R-:W-:Y:S05]  /*1fa0*/  BPT.TRAP 0x1 ;  /* 0x000000040000795c */ /* 0x000fea0000300000 */
.L_x_35:
[----:B------:R-:W-:Y:S04]  /*1fb0*/  BSSY.RECONVERGENT B0, `(.L_x_36) ;  /* 0x0000003000007945 */ /* 0x000fe80003800200 */
[----:B------:R-:W-:Y:S05]  /*1fc0*/  @!P2 BRA `(.L_x_37) ;  /* 0x000000000004a947 */ /* 0x000fea0003800000 */
[----:B------:R-:W-:Y:S05]  /*1fd0*/  BPT.TRAP 0x1 ;  /* 0x000000040000795c */ /* 0x000fea0000300000 */
.L_x_37:
[----:B------:R-:W-:Y:S05]  /*1fe0*/  BSYNC.RECONVERGENT B0 ;  /* 0x0000000000007941 */ /* 0x000fea0003800200 */
.L_x_36:
[----:B------:R-:W-:Y:S02]  /*1ff0*/  UIADD3 UR5, UPT, UPT, UR4, 0x1, URZ ;  /* 0x0000000104057890 */ /* 0x000fe4000fffe0ff */
[----:B------:R-:W-:Y:S02]  /*2000*/  USHF.L.U32 UR18, UR13, 0x5, URZ ;  /* 0x000000050d127899 */ /* 0x000fe400080006ff */
[----:B------:R-:W-:Y:S02]  /*2010*/  UISETP.NE.AND UP0, UPT, UR5, 0x5, UPT ;  /* 0x000000050500788c */ /* 0x000fe4000bf05270 */
[----:B------:R-:W-:Y:S02]  /*2020*/  ULOP3.LUT UR17, UR17, 0xfefffff8, URZ, 0xc0, !UPT ;  /* 0xfefffff811117892 */ /* 0x000fe4000f8ec0ff */
[----:B------:R-:W-:Y:S02]  /*2030*/  USEL UR8, URZ, 0x1, UP0 ;  /* 0x00000001ff087887 */ /* 0x000fe40008000000 */
[----:B------:R-:W-:-:S02]  /*2040*/  USEL UR7, UR5, URZ, UP0 ;  /* 0x000000ff05077287 */ /* 0x000fc40008000000 */
[----:B------:R-:W-:Y:S02]  /*2050*/  UIADD3 UR14, UP0, UPT, UR26, 0x180, URZ ;  /* 0x000001801a0e7890 */ /* 0x000fe4000ff1e0ff */
        /* <DEDUP_REMOVED lines=9> */
[----:B------:R-:W-:Y:S02]  /*20f0*/  UIADD3.X UR5, UPT, UPT, URZ, UR27, URZ, UP1, !UPT ;  /* 0x0000001bff057290 */ /* 0x000fe40008ffe4ff */
[----:B------:R-:W-:Y:S02]  /*2100*/  UIADD3 UR8, UPT, UPT, UR6, 0x9300, UR8 ;  /* 0x0000930006087890 */ /* 0x000fe4000fffe008 */
[----:B------:R-:W-:Y:S01]  /*2110*/  UIADD3.X UR15, UPT, UPT, URZ, UR27, URZ, UP0, !UPT ;  /* 0x0000001bff0f7290 */ /* 0x000fe200087fe4ff */
[----:B------:R-:W-:Y:S01]  /*2120*/  UMOV UR28, 0x0 ;  /* 0x00000000001c7882 */ /* 0x000fe20000000000 */
[----:B------:R-:W-:Y:S01]  /*2130*/  UMOV UR29, 0x10000000 ;  /* 0x10000000001d7882 */ /* 0x000fe20000000000 */
[----:B------:R-:W-:Y:S01]  /*2140*/  UMOV UR19, UR35 ;  /* 0x0000002300137c82 */ /* 0x000fe20008000000 */
[----:B------:R-:W-:Y:S01]  /*2150*/  UMOV UR20, UR36 ;  /* 0x0000002400147c82 */ /* 0x000fe20008000000 */
[----:B------:R-:W-:Y:S01]  /*2160*/  UMOV UR12, UR36 ;  /* 0x00000024000c7c82 */ /* 0x000fe20008000000 */
[----:B------:R1:W-:Y:S01]  /*2170*/  UTMALDG.3D.MULTICAST.2CTA [UR16], [UR4], UR10, desc[UR28] ;  /* 0x00001c10040073b4 */ /* 0x0003e2000821180a */
[----:B------:R-:W-:Y:S01]  /*2180*/  UMOV UR9, UR17 ;  /* 0x0000001100097c82 */ /* 0x000fe20008000000 */
[----:B------:R-:W-:-:S04]  /*2190*/  UIADD3 UR13, UPT, UPT, UR13, 0x1, URZ ;  /* 0x000000010d0d7890 */ /* 0x000fc8000fffe0ff */
[----:B------:R-:W-:Y:S01]  /*21a0*/  UISETP.NE.AND UP0, UPT, UR13, UR24, UPT ;  /* 0x000000180d00728c */ /* 0x000fe2000bf05270 */
[----:B-1----:R-:W-:Y:S01]  /*21b0*/  UMOV UR10, UR18 ;  /* 0x00000012000a7c82 */ /* 0x002fe20008000000 */
[----:B------:R-:W-:Y:S01]  /*21c0*/  UMOV UR4, UR7 ;  /* 0x0000000700047c82 */ /* 0x000fe20008000000 */
[----:B------:R3:W-:Y:S06]  /*21d0*/  UTMALDG.3D.2CTA [UR8], [UR14], desc[UR28] ;  /* 0x00001c080e0075b4 */ /* 0x0007ec0008211000 */
[----:B---3--:R-:W-:Y:S05]  /*21e0*/  BRA.U UP0, `(.L_x_38) ;  /* 0xfffffffd00447547 */ /* 0x008fea000b83ffff */
.L_x_32:
[C---:B------:R-:W-:Y:S01]  /*21f0*/  LEA R3, R11.reuse, UR6, 0x3 ;  /* 0x000000060b037c11 */ /* 0x040fe2000f8e18ff */
[----:B------:R-:W-:Y:S01]  /*2200*/  NOP ;  /* 0x0000000000007918 */ /* 0x000fe20000000000 */
[----:B-1----:R-:W-:Y:S02]  /*2210*/  SHF.L.U32 R0, R10, 0x1f, RZ ;  /* 0x0000001f0a007819 */ /* 0x002fe400000006ff */
[----:B------:R-:W-:Y:S02]  /*2220*/  LEA R4, R11, UR6, 0x4 ;  /* 0x000000060b047c11 */ /* 0x000fe4000f8e20ff */
[----:B--2-4-:R-:W1:Y:S02]  /*2230*/  SYNCS.PHASECHK.TRANS64.TRYWAIT P0, [R3+URZ+0xa0], R0 ;  /* 0x0000a000030075a7 */ /* 0x014e6400080011ff */
[----:B-1----:R-:W-:Y:S05]  /*2240*/  @!P0 BRA `(.L_x_39) ;  /* 0x0000006c001c8947 */ /* 0x002fea0003800000 */
.L_x_153:
[----:B------:R-:W2:Y:S01]  /*2250*/  LDS.128 R4, [R4+0x130] ;  /* 0x0001300004047984 */ /* 0x000ea20000000c00 */
[----:B------:R-:W-:Y:S01]  /*2260*/  UISETP.GE.AND UP0, UPT, UR45, 0x1, UPT ;  /* 0x000000012d00788c */ /* 0x000fe2000bf06270 */
[----:B------:R-:W-:Y:S01]  /*2270*/  @!PT LDS RZ, [RZ] ;  /* 0x00000000fffff984 */ /* 0x000fe20000000800 */
[----:B------:R-:W-:Y:S01]  /*2280*/  @!PT LDS RZ, [RZ] ;  /* 0x00000000fffff984 */ /* 0x000fe20000000800 */
[----:B------:R-:W-:Y:S01]  /*2290*/  @!PT LDS RZ, [RZ] ;  /* 0x00000000fffff984 */ /* 0x000fe20000000800 */
[----:B------:R-:W-:Y:S01]  /*22a0*/  @!PT LDS RZ, [RZ] ;  /* 0x00000000fffff984 */ /* 0x000fe20000000800 */
[----:B------:R3:W-:Y:S06]  /*22b0*/  MEMBAR.ALL.CTA ;  /* 0x0000000000007992 */ /* 0x0007ec0000008000 */
[----:B---3--:R-:W3:Y:S01]  /*22c0*/  FENCE.VIEW.ASYNC.S ;  /* 0x00000000000073c6 */ /* 0x008ee20000000000 */
[----:B--2---:R-:W-:-:S13]  /*22d0*/  LOP3.LUT P0, RZ, R6, 0x1, RZ, 0xc0, !PT ;  /* 0x0000000106ff7812 */ /* 0x004fda000780c0ff */
[----:B---3--:R-:W-:Y:S01]  /*22e0*/  VOTEU.ANY UP1, P0 ;  /* 0x0000000000ff7886 */ /* 0x008fe20000020100 */
[----:B------:R-:W-:-:S13]  /*22f0*/  PLOP3.LUT P0, PT, PT, PT, UP1, 0x80, 0x8 ;  /* 0x000000000008781c */ /* 0x000fda0003f0f018 */
[----:B-1----:R-:W-:Y:S02]  /*2300*/  @P0 LOP3.LUT R0, R5, 0xffff, RZ, 0xc0, !PT ;  /* 0x0000ffff05000812 */ /* 0x002fe400078ec0ff */
[----:B------:R-:W-:Y:S02]  /*2310*/  @P0 MOV R2, R4 ;  /* 0x0000000400020202 */ /* 0x000fe40000000f00 */
[----:B------:R-:W-:Y:S01]  /*2320*/  @P0 R2UR UR5, R0 ;  /* 0x00000000000502ca */ /* 0x000fe200000e0000 */
[----:B------:R-:W-:Y:S01]  /*2330*/  VIADD R0, R3, 0xb0 ;  /* 0x000000b003007836 */ /* 0x000fe20000000000 */
[----:B------:R-:W-:Y:S02]  /*2340*/  @P0 SHF.R.U32.HI R4, RZ, 0x10, R5 ;  /* 0x00000010ff040819 */ /* 0x000fe40000011605 */
[----:B------:R-:W-:Y:S02]  /*2350*/  @P0 R2UR UR8, R2 ;  /* 0x00000000020802ca */ /* 0x000fe400000e0000 */
[----:B------:R-:W-:-:S02]  /*2360*/  PRMT R0, RZ, 0x654, R0 ;  /* 0x00000654ff007816 */ /* 0x000fc40000000000 */
[----:B------:R-:W-:Y:S02]  /*2370*/  @P0 R2UR UR4, R4 ;  /* 0x00000000040402ca */ /* 0x000fe400000e0000 */
[----:B------:R1:W-:Y:S03]  /*2380*/  SYNCS.ARRIVE.TRANS64.RED.A1T0 RZ, [R0+URZ], RZ ;  /* 0x000000ff00ff79a7 */ /* 0x0003e600081004ff */
[----:B------:R-:W-:-:S04]  /*2390*/  @UP1 UMOV UR30, UR5 ;  /* 0x00000005001e1c82 */ /* 0x000fc80008000000 */
[----:B------:R-:W-:-:S04]  /*23a0*/  @UP1 UMOV UR31, UR8 ;  /* 0x00000008001f1c82 */ /* 0x000fc80008000000 */
[----:B------:R-:W-:Y:S01]  /*23b0*/  @UP1 UMOV UR36, UR4 ;  /* 0x0000000400241c82 */ /* 0x000fe20008000000 */
[----:B------:R-:W-:Y:S05]  /*23c0*/  BRA.U !UP0, `(.L_x_40) ;  /* 0x0000000108d47547 */ /* 0x000fea000b800000 */
[----:B------:R-:W2:Y:S01]  /*23d0*/  LDCU.128 UR12, c[0x0][0xb10] ;  /* 0x00016200ff0c77ac */ /* 0x000ea20008000c00 */
[----:B------:R-:W3:Y:S01]  /*23e0*/  LDCU UR24, c[0x0][0xb20] ;  /* 0x00016400ff1877ac */ /* 0x000ee20008000800 */
[----:B------:R-:W4:Y:S01]  /*23f0*/  LDCU UR20, c[0x0][0xb0c] ;  /* 0x00016180ff1477ac */ /* 0x000f220008000800 */
[----:B------:R-:W1:Y:S01]  /*2400*/  LDCU.64 UR10, c[0x0][0xb28] ;  /* 0x00016500ff0a77ac */ /* 0x000e620008000a00 */
[----:B------:R-:W-:Y:S02]  /*2410*/  UISETP.NE.AND UP3, UPT, UR45, 0x1, UPT ;  /* 0x000000012d00788c */ /* 0x000fe4000bf65270 */
[----:B--2---:R-:W-:Y:S02]  /*2420*/  UIMAD.WIDE.U32 UR8, UR37, UR15, URZ ;  /* 0x0000000f250872a5 */ /* 0x004fe4000f8e00ff */
[----:B------:R-:W-:Y:S02]  /*2430*/  UIMAD.WIDE.U32 UR4, UR38, UR12, URZ ;  /* 0x0000000c260472a5 */ /* 0x000fe4000f8e00ff */
[----:B------:R-:W-:-:S02]  /*2440*/  UISETP.NE.AND UP0, UPT, UR14, 0x1, UPT ;  /* 0x000000010e00788c */ /* 0x000fc4000bf05270 */
[----:B------:R-:W-:Y:S01]  /*2450*/  UIMAD.WIDE.U32 UR28, UR30, UR15, URZ ;  /* 0x0000000f1e1c72a5 */ /* 0x000fe2000f8e00ff */
[----:B------:R-:W-:Y:S02]  /*2460*/  UMOV UR8, UR9 ;  /* 0x0000000900087c82 */ /* 0x000fe40008000000 */
[----:B------:R-:W-:Y:S01]  /*2470*/  UMOV UR4, UR5 ;  /* 0x0000000500047c82 */ /* 0x000fe20008000000 */
[----:B---3--:R-:W-:Y:S02]  /*2480*/  USHF.R.U32.HI UR8, URZ, UR24, UR8 ;  /* 0x00000018ff087299 */ /* 0x008fe40008011608 */
[----:B----4-:R-:W-:Y:S02]  /*2490*/  UISETP.NE.AND UP2, UPT, UR20, 0x1, UPT ;  /* 0x000000011400788c */ /* 0x010fe4000bf45270 */
[----:B------:R-:W-:Y:S02]  /*24a0*/  USHF.R.U32.HI UR4, URZ, UR13, UR4 ;  /* 0x0000000dff047299 */ /* 0x000fe40008011604 */
[----:B------:R-:W-:-:S02]  /*24b0*/  USEL UR5, UR37, UR8, !UP0 ;  /* 0x0000000825057287 */ /* 0x000fc4000c000000 */
[----:B------:R-:W-:Y:S02]  /*24c0*/  USEL UR8, UR38, UR4, !UP2 ;  /* 0x0000000426087287 */ /* 0x000fe4000d000000 */
[----:B-1----:R-:W-:Y:S01]  /*24d0*/  UIMAD.WIDE.U32 UR16, UR5, UR10, URZ ;  /* 0x0000000a051072a5 */ /* 0x002fe2000f8e00ff */
[----:B------:R-:W-:Y:S01]  /*24e0*/  UMOV UR4, UR29 ;  /* 0x0000001d00047c82 */ /* 0x000fe20008000000 */
[----:B------:R-:W-:Y:S02]  /*24f0*/  UIMAD.WIDE.U32 UR18, UR31, UR12, URZ ;  /* 0x0000000c1f1272a5 */ /* 0x000fe4000f8e00ff */
[----:B------:R-:W-:-:S03]  /*2500*/  UIMAD.WIDE.U32 UR28, UR8, UR10, URZ ;  /* 0x0000000a081c72a5 */ /* 0x000fc6000f8e00ff */
[----:B------:R-:W-:Y:S01]  /*2510*/  UMOV UR16, UR17 ;  /* 0x0000001100107c82 */ /* 0x000fe20008000000 */
[----:B------:R-:W-:Y:S02]  /*2520*/  USHF.R.U32.HI UR4, URZ, UR24, UR4 ;  /* 0x00000018ff047299 */ /* 0x000fe40008011604 */
[----:B------:R-:W-:Y:S01]  /*2530*/  @UP3 USHF.R.U32.HI UR5, URZ, UR11, UR16 ;  /* 0x0000000bff053299 */ /* 0x000fe20008011610 */
[----:B------:R-:W-:Y:S01]  /*2540*/  UMOV UR18, UR19 ;  /* 0x0000001300127c82 */ /* 0x000fe20008000000 */
[----:B------:R-:W-:Y:S01]  /*2550*/  UMOV UR28, UR29 ;  /* 0x0000001d001c7c82 */ /* 0x000fe20008000000 */
[----:B------:R-:W-:Y:S02]  /*2560*/  USHF.R.U32.HI UR13, URZ, UR13, UR18 ;  /* 0x0000000dff0d7299 */ /* 0x000fe40008011612 */
[----:B------:R-:W-:Y:S02]  /*2570*/  USEL UR4, UR30, UR4, !UP0 ;  /* 0x000000041e047287 */ /* 0x000fe4000c000000 */
[----:B------:R-:W-:-:S02]  /*2580*/  @UP3 USHF.R.U32.HI UR8, URZ, UR11, UR28 ;  /* 0x0000000bff083299 */ /* 0x000fc4000801161c */
[----:B------:R-:W-:Y:S02]  /*2590*/  UIMAD UR9, UR45, UR5, URZ ;  /* 0x000000052d0972a4 */ /* 0x000fe4000f8e02ff */
[----:B------:R-:W-:Y:S02]  /*25a0*/  USEL UR5, UR31, UR13, !UP2 ;  /* 0x0000000d1f057287 */ /* 0x000fe4000d000000 */
[----:B------:R-:W-:Y:S02]  /*25b0*/  UIMAD UR12, UR45, UR8, URZ ;  /* 0x000000082d0c72a4 */ /* 0x000fe4000f8e02ff */
[----:B------:R-:W-:Y:S02]  /*25c0*/  UISETP.GE.AND UP0, UPT, UR4, UR9, UPT ;  /* 0x000000090400728c */ /* 0x000fe4000bf06270 */
[----:B------:R-:W-:Y:S02]  /*25d0*/  UIMAD.WIDE.U32 UR16, UR4, UR10, URZ ;  /* 0x0000000a041072a5 */ /* 0x000fe4000f8e00ff */
[----:B------:R-:W-:-:S02]  /*25e0*/  UISETP.GE.OR UP0, UPT, UR5, UR12, UP0 ;  /* 0x0000000c0500728c */ /* 0x000fc40008706670 */
        /* <DEDUP_REMOVED lines=19> */
.L_x_40:
[----:B------:R-:W2:Y:S02]  /*2720*/  LDCU UR4, c[0x0][0xb30] ;  /* 0x00016600ff0477ac */ /* 0x000ea40008000800 */
[----:B--2---:R-:W-:-:S09]  /*2730*/  UISETP.NE.AND UP0, UPT, UR4, 0x1, UPT ;  /* 0x000000010400788c */ /* 0x004fd2000bf05270 */
[----:B------:R-:W-:Y:S05]  /*2740*/  BRA.U UP0, `(.L_x_41) ;  /* 0x0000000100447547 */ /* 0x000fea000b800000 */
[----:B------:R-:W2:Y:S01]  /*2750*/  LDCU.128 UR12, c[0x0][0xb10] ;  /* 0x00016200ff0c77ac */ /* 0x000ea20008000c00 */
[----:B------:R-:W3:Y:S01]  /*2760*/  LDCU UR10, c[0x0][0xb0c] ;  /* 0x00016180ff0a77ac */ /* 0x000ee20008000800 */
[----:B------:R-:W4:Y:S01]  /*2770*/  LDCU UR11, c[0x0][0xb20] ;  /* 0x00016400ff0b77ac */ /* 0x000f220008000800 */
[----:B--2---:R-:W-:Y:S02]  /*2780*/  UIMAD.WIDE.U32 UR8, UR31, UR12, URZ ;  /* 0x0000000c1f0872a5 */ /* 0x004fe4000f8e00ff */
[----:B------:R-:W-:Y:S02]  /*2790*/  UIMAD.WIDE.U32 UR4, UR30, UR15, URZ ;  /* 0x0000000f1e0472a5 */ /* 0x000fe4000f8e00ff */
[----:B---3--:R-:W-:Y:S02]  /*27a0*/  UISETP.NE.AND UP2, UPT, UR10, 0x1, UPT ;  /* 0x000000010a00788c */ /* 0x008fe4000bf45270 */
[----:B------:R-:W-:Y:S01]  /*27b0*/  UISETP.NE.AND UP0, UPT, UR14, 0x1, UPT ;  /* 0x000000010e00788c */ /* 0x000fe2000bf05270 */
[----:B------:R-:W-:-:S02]  /*27c0*/  UMOV UR8, UR9 ;  /* 0x0000000900087c82 */ /* 0x000fc40008000000 */
[----:B------:R-:W-:Y:S01]  /*27d0*/  UMOV UR4, UR5 ;  /* 0x0000000500047c82 */ /* 0x000fe20008000000 */
[----:B------:R-:W-:Y:S02]  /*27e0*/  USHF.R.U32.HI UR13, URZ, UR13, UR8 ;  /* 0x0000000dff0d7299 */ /* 0x000fe40008011608 */
[----:B----4-:R-:W-:Y:S02]  /*27f0*/  USHF.R.U32.HI UR4, URZ, UR11, UR4 ;  /* 0x0000000bff047299 */ /* 0x010fe40008011604 */
[----:B------:R-:W-:Y:S02]  /*2800*/  USEL UR5, UR31, UR13, !UP2 ;  /* 0x0000000d1f057287 */ /* 0x000fe4000d000000 */
[----:B------:R-:W-:-:S04]  /*2810*/  USEL UR4, UR30, UR4, !UP0 ;  /* 0x000000041e047287 */ /* 0x000fc8000c000000 */
[----:B------:R-:W-:Y:S02]  /*2820*/  UIADD3 UR8, UPT, UPT, UR5, -UR4, URZ ;  /* 0x8000000405087290 */ /* 0x000fe4000fffe0ff */
[----:B------:R-:W-:Y:S02]  /*2830*/  UIADD3 UR4, UPT, UPT, -UR5, UR4, URZ ;  /* 0x0000000405047290 */ /* 0x000fe4000fffe1ff */
[----:B------:R-:W-:Y:S02]  /*2840*/  UIMAD UR30, UR8, UR14, UR30 ;  /* 0x0000000e081e72a4 */ /* 0x000fe4000f8e021e */
[----:B------:R-:W-:-:S12]  /*2850*/  UIMAD UR31, UR4, UR10, UR31 ;  /* 0x0000000a041f72a4 */ /* 0x000fd8000f8e021f */
.L_x_41:
[----:B------:R-:W-:Y:S01]  /*2860*/  VIADD R11, R11, 0x1 ;  /* 0x000000010b0b7836 */ /* 0x000fe20000000000 */
[----:B------:R-:W-:Y:S01]  /*2870*/  R2UR UR4, R50 ;  /* 0x00000000320472ca */ /* 0x000fe200000e0000 */
[----:B------:R-:W-:Y:S01]  /*2880*/  UIADD3 UR24, UPT, UPT, UR30, UR63, URZ ;  /* 0x0000003f1e187290 */ /* 0x000fe2000fffe0ff */
[----:B------:R-:W-:Y:S02]  /*2890*/  PLOP3.LUT P1, PT, PT, PT, PT, 0x80, 0x8 ;  /* 0x000000000008781c */ /* 0x000fe40003f2f070 */
[----:B------:R-:W-:-:S04]  /*28a0*/  ISETP.NE.AND P0, PT, R11, 0x2, PT ;  /* 0x000000020b00780c */ /* 0x000fc80003f05270 */
[----:B-1----:R-:W-:Y:S02]  /*28b0*/  SEL R0, RZ, 0x1, P0 ;  /* 0x00000001ff007807 */ /* 0x002fe40000000000 */
[----:B------:R-:W-:Y:S02]  /*28c0*/  SEL R11, R11, RZ, P0 ;  /* 0x000000ff0b0b7207 */ /* 0x000fe40000000000 */
[----:B------:R-:W-:Y:S01]  /*28d0*/  LOP3.LUT R10, R10, R0, RZ, 0x3c, !PT ;  /* 0x000000000a0a7212 */ /* 0x000fe200078e3cff */
[----:B------:R-:W-:Y:S01]  /*28e0*/  UIADD3 UR20, UPT, UPT, UR31, UR4, URZ ;  /* 0x000000041f147290 */ /* 0x000fe2000fffe0ff */
[----:B------:R-:W-:Y:S11]  /*28f0*/  BRA.U UP1, `(.L_x_42) ;  /* 0xfffffff101287547 */ /* 0x000ff6000b83ffff */
[----:B------:R-:W-:Y:S01]  /*2900*/  UIADD3 UR8, UPT, UPT, UR6, 0x28, URZ ;  /* 0x0000002806087890 */ /* 0x000fe2000fffe0ff */
[----:B------:R-:W-:-:S03]  /*2910*/  SHF.L.U32 R2, R12, 0x1f, RZ ;  /* 0x0000001f0c027819 */ /* 0x000fc600000006ff */
[----:B------:R-:W-:-:S09]  /*2920*/  ULEA UR4, UR7, UR8, 0x3 ;  /* 0x0000000807047291 */ /* 0x000fd2000f8e18ff */
[----:B------:R-:W1:Y:S02]  /*2930*/  SYNCS.PHASECHK.TRANS64.TRYWAIT P0, [UR4], R2 ;  /* 0x00000002ff0075a7 */ /* 0x000e640008001104 */
[----:B-1----:R-:W-:Y:S05]  /*2940*/  @!P0 BRA `(.L_x_43) ;  /* 0x0000006400708947 */ /* 0x002fea0003800000 */
.L_x_155:
[----:B------:R-:W-:-:S04]  /*2950*/  UIADD3 UR4, UPT, UPT, UR7, 0x1, URZ ;  /* 0x0000000107047890 */ /* 0x000fc8000fffe0ff */
[----:B------:R-:W-:-:S04]  /*2960*/  UISETP.NE.AND UP0, UPT, UR4, 0x5, UPT ;  /* 0x000000050400788c */ /* 0x000fc8000bf05270 */
[----:B------:R-:W-:Y:S02]  /*2970*/  USEL UR6, URZ, 0x1, UP0 ;  /* 0x00000001ff067887 */ /* 0x000fe40008000000 */
[----:B------:R-:W-:-:S04]  /*2980*/  USEL UR4, UR4, URZ, UP0 ;  /* 0x000000ff04047287 */ /* 0x000fc80008000000 */
[----:B------:R-:W-:Y:S01]  /*2990*/  ULEA UR5, UR4, UR8, 0x3 ;  /* 0x0000000804057291 */ /* 0x000fe2000f8e18ff */
[----:B-1----:R-:W-:-:S04]  /*29a0*/  LOP3.LUT R2, R12, UR6, RZ, 0x3c, !PT ;  /* 0x000000060c027c12 */ /* 0x002fc8000f8e3cff */
[----:B------:R-:W-:-:S04]  /*29b0*/  SHF.L.U32 R3, R2, 0x1f, RZ ;  /* 0x0000001f02037819 */ /* 0x000fc800000006ff */
[----:B------:R-:W1:Y:S02]  /*29c0*/  SYNCS.PHASECHK.TRANS64.TRYWAIT P0, [UR5], R3 ;  /* 0x00000003ff0075a7 */ /* 0x000e640008001105 */
[----:B-1----:R-:W-:Y:S05]  /*29d0*/  @!P0 BRA `(.L_x_44) ;  /* 0x0000006400648947 */ /* 0x002fea0003800000 */
.L_x_157:
[----:B------:R-:W-:-:S04]  /*29e0*/  UIADD3 UR4, UPT, UPT, UR4, 0x1, URZ ;  /* 0x0000000104047890 */ /* 0x000fc8000fffe0ff */
[----:B------:R-:W-:-:S04]  /*29f0*/  UISETP.NE.AND UP0, UPT, UR4, 0x5, UPT ;  /* 0x000000050400788c */ /* 0x000fc8000bf05270 */
[----:B------:R-:W-:Y:S02]  /*2a00*/  USEL UR6, URZ, 0x1, UP0 ;  /* 0x00000001ff067887 */ /* 0x000fe40008000000 */
[----:B------:R-:W-:-:S04]  /*2a10*/  USEL UR4, UR4, URZ, UP0 ;  /* 0x000000ff04047287 */ /* 0x000fc80008000000 */
[----:B------:R-:W-:Y:S01]  /*2a20*/  ULEA UR5, UR4, UR8, 0x3 ;  /* 0x0000000804057291 */ /* 0x000fe2000f8e18ff */
[----:B------:R-:W-:-:S04]  /*2a30*/  LOP3.LUT R2, R2, UR6, RZ, 0x3c, !PT ;  /* 0x0000000602027c12 */ /* 0x000fc8000f8e3cff */
[----:B-1----:R-:W-:-:S04]  /*2a40*/  SHF.L.U32 R3, R2, 0x1f, RZ ;  /* 0x0000001f02037819 */ /* 0x002fc800000006ff */
[----:B------:R-:W1:Y:S02]  /*2a50*/  SYNCS.PHASECHK.TRANS64.TRYWAIT P0, [UR5], R3 ;  /* 0x00000003ff0075a7 */ /* 0x000e640008001105 */
[----:B-1----:R-:W-:Y:S05]  /*2a60*/  @!P0 BRA `(.L_x_45) ;  /* 0x0000006400588947 */ /* 0x002fea0003800000 */
.L_x_159:
        /* <DEDUP_REMOVED lines=9> */
.L_x_161:
[----:B------:R-:W-:-:S04]  /*2b00*/  UIADD3 UR4, UPT, UPT, UR4, 0x1, URZ ;  /* 0x0000000104047890 */ /* 0x000fc8000fffe0ff */
[----:B------:R-:W-:-:S04]  /*2b10*/  UISETP.NE.AND UP0, UPT, UR4, 0x5, UPT ;  /* 0x000000050400788c */ /* 0x000fc8000bf05270 */
[----:B------:R-:W-:Y:S02]  /*2b20*/  USEL UR5, URZ, 0x1, UP0 ;  /* 0x00000001ff057887 */ /* 0x000fe40008000000 */
[----:B------:R-:W-:-:S04]  /*2b30*/  USEL UR4, UR4, URZ, UP0 ;  /* 0x000000ff04047287 */ /* 0x000fc80008000000 */
[----:B------:R-:W-:Y:S01]  /*2b40*/  ULEA UR4, UR4, UR8, 0x3 ;  /* 0x0000000804047291 */ /* 0x000fe2000f8e18ff */
[----:B------:R-:W-:-:S04]  /*2b50*/  LOP3.LUT R2, R2, UR5, RZ, 0x3c, !PT ;  /* 0x0000000502027c12 */ /* 0x000fc8000f8e3cff */
[----:B------:R-:W-:Y:S01]  /*2b60*/  SHF.L.U32 R2, R2, 0x1f, RZ ;  /* 0x0000001f02027819 */ /* 0x000fe200000006ff */
[----:B-1----:R-:W-:-:S07]  /*2b70*/  IMAD.U32 R0, RZ, RZ, UR4 ;  /* 0x00000004ff007e24 */ /* 0x002fce000f8e00ff */
.L_x_47:
[----:B-1----:R1:W2:Y:S02]  /*2b80*/  SYNCS.PHASECHK.TRANS64.TRYWAIT P0, [R0+URZ], R2 ;  /* 0x00000002000075a7 */ /* 0x0022a400080011ff */
[----:B--2---:R-:W-:Y:S05]  /*2b90*/  @!P0 NANOSLEEP.SYNCS 0x989680 ;  /* 0x009896800000895d */ /* 0x004fea0003900000 */
[----:B------:R-:W2:Y:S02]  /*2ba0*/  @!P0 SYNCS.PHASECHK.TRANS64 P0, [R0+URZ], R2 ;  /* 0x00000002000085a7 */ /* 0x000ea400080010ff */
[----:B--2---:R-:W-:Y:S05]  /*2bb0*/  @P0 EXIT ;  /* 0x000000000000094d */ /* 0x004fea0003800000 */
[----:B------:R-:W-:Y:S05]  /*2bc0*/  BRA `(.L_x_47) ;  /* 0xfffffffc00ec7947 */ /* 0x000fea000383ffff */
.L_x_22:
[----:B------:R-:W-:-:S04]  /*2bd0*/  UISETP.NE.AND UP0, UPT, UR47, URZ, UPT ;  /* 0x000000ff2f00728c */ /* 0x000fc8000bf05270 */
[----:B------:R-:W-:-:S09]  /*2be0*/  UISETP.NE.OR UP0, UPT, UR25, 0x1, UP0 ;  /* 0x000000011900788c */ /* 0x000fd20008705670 */
[----:B------:R-:W-:Y:S05]  /*2bf0*/  BRA.U UP0, `(.L_x_48) ;  /* 0x0000000500487547 */ /* 0x000fea000b800000 */
[----:B------:R-:W-:Y:S01]  /*2c00*/  ISETP.GE.U32.AND P2, PT, R0, 0x4, PT ;  /* 0x000000040000780c */ /* 0x000fe20003f46070 */
[----:B------:R-:W-:Y:S01]  /*2c10*/  IMAD.MOV.U32 R12, RZ, RZ, 0x1 ;  /* 0x00000001ff0c7424 */ /* 0x000fe200078e00ff */
[----:B------:R-:W-:Y:S02]  /*2c20*/  CS2R R10, SRZ ;  /* 0x00000000000a7805 */ /* 0x000fe4000001ff00 */
[----:B------:R-:W-:Y:S01]  /*2c30*/  CS2R R8, SRZ ;  /* 0x0000000000087805 */ /* 0x000fe2000001ff00 */
[----:B------:R-:W-:Y:S01]  /*2c40*/  UMOV UR6, 0x400 ;  /* 0x0000040000067882 */ /* 0x000fe20000000000 */
[----:B------:R-:W-:Y:S01]  /*2c50*/  UMOV UR5, URZ ;  /* 0x000000ff00057c82 */ /* 0x000fe20008000000 */
[----:B------:R-:W-:-:S12]  /*2c60*/  ULEA UR6, UR47, UR6, 0x18 ;  /* 0x000000062f067291 */ /* 0x000fd8000f8ec0ff */
.L_x_52:
[----:B------:R-:W-:Y:S02]  /*2c70*/  LEA R2, R8, UR6, 0x3 ;  /* 0x0000000608027c11 */ /* 0x000fe4000f8e18ff */
[----:B------:R-:W-:-:S03]  /*2c80*/  SHF.L.U32 R4, R9, 0x1f, RZ ;  /* 0x0000001f09047819 */ /* 0x000fc600000006ff */
[----:B------:R-:W-:Y:S01]  /*2c90*/  VIADD R5, R2, 0x110 ;  /* 0x0000011002057836 */ /* 0x000fe20000000000 */
[----:B------:R-:W1:Y:S02]  /*2ca0*/  SYNCS.PHASECHK.TRANS64.TRYWAIT P0, [R2+URZ+0x100], R4 ;  /* 0x00010004020075a7 */ /* 0x000e6400080011ff */
[----:B-1----:R-:W-:Y:S05]  /*2cb0*/  @!P0 BRA `(.L_x_49) ;  /* 0x0000006000f48947 */ /* 0x002fea0003800000 */
.L_x_162:
[----:B------:R-:W-:Y:S01]  /*2cc0*/  ULEA UR4, UR5, UR6, 0x3 ;  /* 0x0000000605047291 */ /* 0x000fe2000f8e18ff */
[----:B-1----:R-:W-:Y:S01]  /*2cd0*/  PRMT R2, RZ, 0x654, R5 ;  /* 0x00000654ff027816 */ /* 0x002fe20000000005 */
[----:B------:R-:W-:Y:S01]  /*2ce0*/  @!P2 IMAD.MOV.U32 R4, RZ, RZ, 0x10 ;  /* 0x00000010ff04a424 */ /* 0x000fe200078e00ff */
[----:B------:R-:W-:Y:S01]  /*2cf0*/  SHF.L.U32 R5, R12, 0x1f, RZ ;  /* 0x0000001f0c057819 */ /* 0x000fe200000006ff */
[----:B------:R-:W-:Y:S01]  /*2d00*/  UIADD3 UR7, UPT, UPT, UR4, 0xa0, URZ ;  /* 0x000000a004077890 */ /* 0x000fe2000fffe0ff */
[----:B------:R1:W-:Y:S05]  /*2d10*/  SYNCS.ARRIVE.TRANS64.RED.A1T0 RZ, [R2+URZ], RZ ;  /* 0x000000ff02ff79a7 */ /* 0x0003ea00081004ff */
[----:B------:R-:W-:Y:S01]  /*2d20*/  IMAD.U32 R6, RZ, RZ, UR7 ;  /* 0x00000007ff067e24 */ /* 0x000fe2000f8e00ff */
[----:B------:R-:W2:Y:S04]  /*2d30*/  SYNCS.PHASECHK.TRANS64.TRYWAIT P0, [UR4+0xb0], R5 ;  /* 0x0000b005ff0075a7 */ /* 0x000ea80008001104 */
[----:B------:R-:W-:Y:S01]  /*2d40*/  PRMT R6, R0, 0x654, R6 ;  /* 0x0000065400067816 */ /* 0x000fe20000000006 */
[----:B-12---:R-:W-:Y:S06]  /*2d50*/  @!P0 BRA `(.L_x_50) ;  /* 0x0000006000e08947 */ /* 0x006fec0003800000 */
.L_x_164:
[----:B------:R-:W-:Y:S01]  /*2d60*/  ULEA UR8, UR5, UR6, 0x4 ;  /* 0x0000000605087291 */ /* 0x000fe2000f8e20ff */
[----:B------:R-:W-:Y:S01]  /*2d70*/  SEL R3, R6, R3, !P2 ;  /* 0x0000000306037207 */ /* 0x000fe20005000000 */
[----:B------:R-:W-:Y:S01]  /*2d80*/  UIADD3 UR9, UPT, UPT, UR4, 0xa0, URZ ;  /* 0x000000a004097890 */ /* 0x000fe2000fffe0ff */
[----:B-1----:R-:W-:Y:S01]  /*2d90*/  LEA R2, R11, UR6, 0x3 ;  /* 0x000000060b027c11 */ /* 0x002fe2000f8e18ff */
[----:B------:R-:W-:Y:S01]  /*2da0*/  UIADD3 UR8, UPT, UPT, UR8, 0x130, URZ ;  /* 0x0000013008087890 */ /* 0x000fe2000fffe0ff */
[----:B------:R1:W-:Y:S01]  /*2db0*/  @!P2 SYNCS.ARRIVE.TRANS64.RED RZ, [R3+URZ], R4 ;  /* 0x0000000403ffa9a7 */ /* 0x0003e200080004ff */
[----:B------:R-:W-:Y:S01]  /*2dc0*/  UIADD3 UR4, UPT, UPT, UR5, 0x1, URZ ;  /* 0x0000000105047890 */ /* 0x000fe2000fffe0ff */
[----:B------:R-:W-:-:S03]  /*2dd0*/  VIADD R8, R8, 0x1 ;  /* 0x0000000108087836 */ /* 0x000fc60000000000 */
[----:B------:R-:W-:Y:S02]  /*2de0*/  UISETP.NE.AND UP0, UPT, UR4, 0x2, UPT ;  /* 0x000000020400788c */ /* 0x000fe4000bf05270 */
[----:B------:R-:W-:Y:S01]  /*2df0*/  ISETP.NE.AND P0, PT, R8, 0x2, PT ;  /* 0x000000020800780c */ /* 0x000fe20003f05270 */
[----:B------:R-:W-:Y:S06]  /*2e00*/  UGETNEXTWORKID.BROADCAST [UR8], [UR9] ;  /* 0x00000000080073ca */ /* 0x000fec0008000100 */
[----:B------:R-:W-:Y:S02]  /*2e10*/  USEL UR7, URZ, 0x1, UP0 ;  /* 0x00000001ff077887 */ /* 0x000fe40008000000 */
[----:B------:R-:W-:-:S04]  /*2e20*/  USEL UR5, UR4, URZ, UP0 ;  /* 0x000000ff04057287 */ /* 0x000fc80008000000 */
[----:B------:R-:W-:Y:S02]  /*2e30*/  LOP3.LUT R12, R12, UR7, RZ, 0x3c, !PT ;  /* 0x000000070c0c7c12 */ /* 0x000fe4000f8e3cff */
[----:B-1----:R-:W-:-:S04]  /*2e40*/  SHF.L.U32 R4, R10, 0x1f, RZ ;  /* 0x0000001f0a047819 */ /* 0x002fc800000006ff */
[----:B------:R-:W1:Y:S02]  /*2e50*/  SYNCS.PHASECHK.TRANS64.TRYWAIT P1, [R2+URZ+0xa0], R4 ;  /* 0x0000a004020075a7 */ /* 0x000e6400080211ff */
[----:B-1----:R-:W-:Y:S05]  /*2e60*/  @!P1 BRA `(.L_x_51) ;  /* 0x0000006000b49947 */ /* 0x002fea0003800000 */
.L_x_165:
[C---:B-1----:R-:W-:Y:S01]  /*2e70*/  LEA R4, R11.reuse, UR6, 0x4 ;  /* 0x000000060b047c11 */ /* 0x042fe2000f8e20ff */
[----:B------:R-:W-:Y:S01]  /*2e80*/  VIADD R2, R2, 0xb0 ;  /* 0x000000b002027836 */ /* 0x000fe20000000000 */
[----:B------:R-:W-:Y:S01]  /*2e90*/  SEL R8, R8, RZ, P0 ;  /* 0x000000ff08087207 */ /* 0x000fe20000000000 */
[----:B------:R-:W-:-:S03]  /*2ea0*/  VIADD R11, R11, 0x1 ;  /* 0x000000010b0b7836 */ /* 0x000fc60000000000 */
[----:B------:R-:W1:Y:S01]  /*2eb0*/  LDS.128 R4, [R4+0x130] ;  /* 0x0001300004047984 */ /* 0x000e620000000c00 */
[----:B------:R-:W-:Y:S02]  /*2ec0*/  PRMT R2, RZ, 0x654, R2 ;  /* 0x00000654ff027816 */ /* 0x000fe40000000002 */
[C---:B------:R-:W-:Y:S01]  /*2ed0*/  ISETP.NE.AND P1, PT, R11.reuse, 0x2, PT ;  /* 0x000000020b00780c */ /* 0x040fe20003f25270 */
[----:B------:R-:W-:Y:S01]  /*2ee0*/  @!PT LDS RZ, [RZ] ;  /* 0x00000000fffff984 */ /* 0x000fe20000000800 */
[----:B------:R-:W-:Y:S01]  /*2ef0*/  @!PT LDS RZ, [RZ] ;  /* 0x00000000fffff984 */ /* 0x000fe20000000800 */
[----:B------:R-:W-:Y:S01]  /*2f00*/  @!PT LDS RZ, [RZ] ;  /* 0x00000000fffff984 */ /* 0x000fe20000000800 */
[----:B------:R-:W-:Y:S01]  /*2f10*/  @!PT LDS RZ, [RZ] ;  /* 0x00000000fffff984 */ /* 0x000fe20000000800 */
[----:B------:R2:W-:Y:S06]  /*2f20*/  MEMBAR.ALL.CTA ;  /* 0x0000000000007992 */ /* 0x0005ec0000008000 */
[----:B--2---:R-:W2:Y:S01]  /*2f30*/  FENCE.VIEW.ASYNC.S ;  /* 0x00000000000073c6 */ /* 0x004ea20000000000 */
[----:B------:R-:W-:Y:S01]  /*2f40*/  SEL R11, R11, RZ, P1 ;  /* 0x000000ff0b0b7207 */ /* 0x000fe20000800000 */
[----:B--2---:R2:W-:Y:S01]  /*2f50*/  SYNCS.ARRIVE.TRANS64.RED.A1T0 RZ, [R2+URZ], RZ ;  /* 0x000000ff02ff79a7 */ /* 0x0045e200081004ff */
[----:B-1----:R-:W-:-:S02]  /*2f60*/  LOP3.LUT P3, RZ, R6, 0x1, RZ, 0xc0, !PT ;  /* 0x0000000106ff7812 */ /* 0x002fc4000786c0ff */
[----:B------:R-:W-:-:S04]  /*2f70*/  SEL R4, RZ, 0x1, P1 ;  /* 0x00000001ff047807 */ /* 0x000fc80000800000 */
[----:B------:R-:W-:Y:S02]  /*2f80*/  LOP3.LUT R10, R10, R4, RZ, 0x3c, !PT ;  /* 0x000000040a0a7212 */ /* 0x000fe400078e3cff */
[----:B--2---:R-:W-:-:S04]  /*2f90*/  SEL R2, RZ, 0x1, P0 ;  /* 0x00000001ff027807 */ /* 0x004fc80000000000 */
[----:B------:R-:W-:Y:S01]  /*2fa0*/  LOP3.LUT R9, R9, R2, RZ, 0x3c, !PT ;  /* 0x0000000209097212 */ /* 0x000fe200078e3cff */
[----:B------:R-:W-:Y:S06]  /*2fb0*/  @P3 BRA `(.L_x_52) ;  /* 0xfffffffc002c3947 */ /* 0x000fec000383ffff */
[----:B------:R-:W-:Y:S01]  /*2fc0*/  ULEA UR4, UR5, UR6, 0x3 ;  /* 0x0000000605047291 */ /* 0x000fe2000f8e18ff */
[----:B------:R-:W-:-:S08]  /*2fd0*/  SHF.L.U32 R2, R12, 0x1f, RZ ;  /* 0x0000001f0c027819 */ /* 0x000fd000000006ff */
[----:B------:R-:W1:Y:S02]  /*2fe0*/  SYNCS.PHASECHK.TRANS64 P0, [UR4+0xb0], R2 ;  /* 0x0000b002ff0075a7 */ /* 0x000e640008001004 */
[----:B-1----:R-:W-:Y:S05]  /*2ff0*/  @P0 BRA `(.L_x_53) ;  /* 0x0000000000080947 */ /* 0x002fea0003800000 */
[----:B------:R-:W1:Y:S02]  /*3000*/  SYNCS.PHASECHK.TRANS64.TRYWAIT P0, [UR4+0xb0], R2 ;  /* 0x0000b002ff0075a7 */ /* 0x000e640008001104 */
[----:B-1----:R-:W-:Y:S05]  /*3010*/  @!P0 BRA `(.L_x_54) ;  /* 0x00000060005c8947 */ /* 0x002fea0003800000 */
.L_x_53:
[----:B------:R-:W-:-:S04]  /*3020*/  UIADD3 UR7, UPT, UPT, UR5, 0x1, URZ ;  /* 0x0000000105077890 */ /* 0x000fc8000fffe0ff */
[----:B------:R-:W-:-:S04]  /*3030*/  UISETP.NE.AND UP0, UPT, UR7, 0x2, UPT ;  /* 0x000000020700788c */ /* 0x000fc8000bf05270 */
[----:B------:R-:W-:Y:S02]  /*3040*/  USEL UR8, URZ, 0x1, UP0 ;  /* 0x00000001ff087887 */ /* 0x000fe40008000000 */
[----:B------:R-:W-:-:S04]  /*3050*/  USEL UR7, UR7, URZ, UP0 ;  /* 0x000000ff07077287 */ /* 0x000fc80008000000 */
[----:B------:R-:W-:Y:S01]  /*3060*/  ULEA UR7, UR7, UR6, 0x3 ;  /* 0x0000000607077291 */ /* 0x000fe2000f8e18ff */
[----:B-1----:R-:W-:-:S04]  /*3070*/  LOP3.LUT R2, R12, UR8, RZ, 0x3c, !PT ;  /* 0x000000080c027c12 */ /* 0x002fc8000f8e3cff */
[----:B------:R-:W-:-:S04]  /*3080*/  SHF.L.U32 R0, R2, 0x1f, RZ ;  /* 0x0000001f02007819 */ /* 0x000fc800000006ff */
[----:B------:R-:W1:Y:S02]  /*3090*/  SYNCS.PHASECHK.TRANS64 P0, [UR7+0xb0], R0 ;  /* 0x0000b000ff0075a7 */ /* 0x000e640008001007 */
[----:B-1----:R-:W-:Y:S05]  /*30a0*/  @P0 EXIT ;  /* 0x000000000000094d */ /* 0x002fea0003800000 */
[----:B------:R-:W-:Y:S02]  /*30b0*/  SHF.L.U32 R2, R2, 0x1f, RZ ;  /* 0x0000001f02027819 */ /* 0x000fe400000006ff */
[----:B------:R-:W-:-:S07]  /*30c0*/  MOV R0, UR7 ;  /* 0x0000000700007c02 */ /* 0x000fce0008000f00 */
.L_x_55:
[----:B-1----:R1:W2:Y:S02]  /*30d0*/  SYNCS.PHASECHK.TRANS64.TRYWAIT P0, [R0+URZ+0xb0], R2 ;  /* 0x0000b002000075a7 */ /* 0x0022a400080011ff */
[----:B--2---:R-:W-:Y:S05]  /*30e0*/  @!P0 NANOSLEEP.SYNCS 0x989680 ;  /* 0x009896800000895d */ /* 0x004fea0003900000 */
[----:B------:R-:W2:Y:S02]  /*30f0*/  @!P0 SYNCS.PHASECHK.TRANS64 P0, [R0+URZ+0xb0], R2 ;  /* 0x0000b002000085a7 */ /* 0x000ea400080010ff */
[----:B--2---:R-:W-:Y:S05]  /*3100*/  @P0 EXIT ;  /* 0x000000000000094d */ /* 0x004fea0003800000 */
[----:B------:R-:W-:Y:S05]  /*3110*/  BRA `(.L_x_55) ;  /* 0xfffffffc00ec7947 */ /* 0x000fea000383ffff */
.L_x_48:
[----:B------:R-:W-:Y:S05]  /*3120*/  BRA.U UP4, `(.L_x_56) ;  /* 0x0000001104a07547 */ /* 0x000fea000b800000 */
[----:B------:R-:W-:Y:S01]  /*3130*/  UMOV UR4, 0x40 ;  /* 0x0000004000047882 */ /* 0x000fe20000000000 */
[----:B------:R-:W-:Y:S01]  /*3140*/  NOP ;  /* 0x0000000000007918 */ /* 0x000fe20000000000 */
[----:B------:R-:W-:Y:S01]  /*3150*/  ULEA UR5, UR47, UR4, 0x18 ;  /* 0x000000042f057291 */ /* 0x000fe2000f8ec0ff */
[----:B------:R-:W-:Y:S02]  /*3160*/  UMOV UR6, 0x400 ;  /* 0x0000040000067882 */ /* 0x000fe40000000000 */
[----:B------:R-:W-:-:S06]  /*3170*/  ULEA UR6, UR47, UR6, 0x18 ;  /* 0x000000062f067291 */ /* 0x000fcc000f8ec0ff */
[----:B------:R-:W1:Y:S02]  /*3180*/  LDS.U8 R0, [UR5+0x1c] ;  /* 0x00001c05ff007984 */ /* 0x000e640008000000 */
[----:B-1----:R-:W-:-:S13]  /*3190*/  ISETP.NE.AND P0, PT, R0, RZ, PT ;  /* 0x000000ff0000720c */ /* 0x002fda0003f05270 */
[----:B------:R-:W-:Y:S05]  /*31a0*/  @P0 BRA `(.L_x_57) ;  /* 0x0000000400080947 */ /* 0x000fea0003800000 */
[----:B------:R-:W-:Y:S02]  /*31b0*/  UISETP.NE.U32.AND UP1, UPT, UR33, 0x1, UPT ;  /* 0x000000012100788c */ /* 0x000fe4000bf25070 */
[----:B------:R-:W-:-:S07]  /*31c0*/  UIADD3 UR7, UPT, UPT, UR5, 0x8, URZ ;  /* 0x0000000805077890 */ /* 0x000fce000fffe0ff */
[----:B------:R-:W-:Y:S05]  /*31d0*/  BRA.U !UP1, `(.L_x_58) ;  /* 0x00000001099c7547 */ /* 0x000fea000b800000 */
[----:B------:R-:W-:Y:S01]  /*31e0*/  ELECT P0, URZ, PT ;  /* 0x0000000000ff782f */ /* 0x000fe20003800000 */
[----:B------:R-:W-:-:S12]  /*31f0*/  BSSY B0, `(.L_x_58) ;  /* 0x0000025000007945 */ /* 0x000fd80003800000 */
[----:B------:R-:W-:Y:S05]  /*3200*/  @!P0 BRA `(.L_x_59) ;  /* 0x00000000008c8947 */ /* 0x000fea0003800000 */
[----:B------:R-:W-:-:S05]  /*3210*/  UMOV UR4, 0x10 ;  /* 0x0000001000047882 */ /* 0x000fca0000000000 */
[----:B------:R-:W-:Y:S04]  /*3220*/  DEPBAR.LE SB1, 0x36 ;  /* 0x00009d800000791a */ /* 0x000fe80000000000 */
[----:B------:R-:W1:Y:S02]  /*3230*/  UTCATOMSWS.2CTA.FIND_AND_SET.ALIGN UP0, UR4, UR4 ;  /* 0x00000004000475e3 */ /* 0x000e640008200800 */
[----:B-1----:R-:W-:Y:S01]  /*3240*/  MOV R10, UR4 ;  /* 0x00000004000a7c02 */ /* 0x002fe20008000f00 */
[----:B------:R-:W-:Y:S06]  /*3250*/  BRA.U UP0, `(.L_x_60) ;  /* 0x0000000100187547 */ /* 0x000fec000b800000 */
.L_x_61:
[----:B------:R-:W-:Y:S05]  /*3260*/  NANOSLEEP 0x64 ;  /* 0x000000640000795d */ /* 0x000fea0003800000 */
[----:B------:R-:W-:-:S05]  /*3270*/  UMOV UR4, 0x10 ;  /* 0x0000001000047882 */ /* 0x000fca0000000000 */
[----:B------:R-:W-:Y:S04]  /*3280*/  DEPBAR.LE SB1, 0x36 ;  /* 0x00009d800000791a */ /* 0x000fe80000000000 */
[----:B------:R-:W1:Y:S02]  /*3290*/  UTCATOMSWS.2CTA.FIND_AND_SET.ALIGN UP0, UR4, UR4 ;  /* 0x00000004000475e3 */ /* 0x000e640008200800 */
[----:B-1----:R-:W-:Y:S01]  /*32a0*/  MOV R10, UR4 ;  /* 0x00000004000a7c02 */ /* 0x002fe20008000f00 */
[----:B------:R-:W-:Y:S05]  /*32b0*/  BRA.U !UP0, `(.L_x_61) ;  /* 0xfffffffd08e87547 */ /* 0x000fea000b83ffff */
.L_x_60:
[----:B------:R-:W1:Y:S01]  /*32c0*/  LDS R6, [UR5+0x10] ;  /* 0x00001005ff067984 */ /* 0x000e620008000800 */
[----:B------:R-:W-:Y:S01]  /*32d0*/  IMAD.U32 R0, RZ, RZ, UR6 ;  /* 0x00000006ff007e24 */ /* 0x000fe2000f8e00ff */
[----:B------:R-:W-:-:S03]  /*32e0*/  MOV R4, UR34 ;  /* 0x0000002200047c02 */ /* 0x000fc60008000f00 */
[----:B------:R-:W-:Y:S01]  /*32f0*/  VIADD R0, R0, 0x150 ;  /* 0x0000015000007836 */ /* 0x000fe20000000000 */
[----:B-1----:R-:W-:-:S04]  /*3300*/  SHF.L.U32 R6, R6, 0x1f, RZ ;  /* 0x0000001f06067819 */ /* 0x002fc800000006ff */
[----:B------:R-:W1:Y:S02]  /*3310*/  SYNCS.PHASECHK.TRANS64.TRYWAIT P0, [UR5+0x8], R6 ;  /* 0x00000806ff0075a7 */ /* 0x000e640008001105 */
[----:B-1----:R-:W-:Y:S05]  /*3320*/  @P0 BRA `(.L_x_62) ;  /* 0x0000000000080947 */ /* 0x002fea0003800000 */
[----:B------:R-:W1:Y:S02]  /*3330*/  SYNCS.PHASECHK.TRANS64.TRYWAIT P0, [UR5+0x8], R6 ;  /* 0x00000806ff0075a7 */ /* 0x000e640008001105 */
[----:B-1----:R-:W-:Y:S05]  /*3340*/  @!P0 BRA `(.L_x_63) ;  /* 0x0000005c00a88947 */ /* 0x002fea0003800000 */
.L_x_62:
[----:B------:R-:W-:Y:S01]  /*3350*/  PRMT R4, R4, 0x654, R0 ;  /* 0x0000065404047816 */ /* 0x000fe20000000000 */
[----:B------:R-:W-:Y:S01]  /*3360*/  HFMA2 R0, -RZ, RZ, 0, 5.9604644775390625e-08 ;  /* 0x00000001ff007431 */ /* 0x000fe200000001ff */
[----:B------:R-:W-:Y:S01]  /*3370*/  UPRMT UR4, UR34, 0x654, UR7 ;  /* 0x0000065422047896 */ /* 0x000fe20008000007 */
[----:B------:R-:W-:Y:S02]  /*3380*/  IMAD.MOV.U32 R8, RZ, RZ, 0xffff ;  /* 0x0000ffffff087424 */ /* 0x000fe400078e00ff */
[----:B-1----:R-:W-:Y:S02]  /*3390*/  IMAD.MOV.U32 R6, RZ, RZ, 0x4 ;  /* 0x00000004ff067424 */ /* 0x002fe400078e00ff */
[----:B------:R-:W-:Y:S01]  /*33a0*/  IMAD.SHL.U32 R9, R10, 0x20, RZ ;  /* 0x000000200a097824 */ /* 0x000fe200078e00ff */
[----:B------:R-:W-:Y:S02]  /*33b0*/  MOV R5, UR4 ;  /* 0x0000000400057c02 */ /* 0x000fe40008000f00 */
[-C--:B------:R-:W-:Y:S01]  /*33c0*/  SHF.L.U32 R8, R8, R10.reuse, RZ ;  /* 0x0000000a08087219 */ /* 0x080fe200000006ff */
[----:B------:R1:W-:Y:S01]  /*33d0*/  SYNCS.ARRIVE.TRANS64.RED RZ, [UR4], R6 ;  /* 0x00000006ffff79a7 */ /* 0x0003e20008000404 */
[----:B------:R-:W-:Y:S01]  /*33e0*/  SHF.L.U32 R7, R0, R10, RZ ;  /* 0x0000000a00077219 */ /* 0x000fe200000006ff */
[----:B------:R1:W-:Y:S04]  /*33f0*/  STS [UR6+0x150], R9 ;  /* 0x00015009ff007988 */ /* 0x0003e80008000806 */
[----:B------:R1:W-:Y:S04]  /*3400*/  STAS [R4.64], R10 ;  /* 0x0000000a04007dbd */ /* 0x0003e8000c0008ff */
[----:B------:R1:W-:Y:S04]  /*3410*/  ATOMS.OR RZ, [UR5+0x14], R8 ;  /* 0x00001408ffff798c */ /* 0x0003e8000b000005 */
[----:B------:R1:W-:Y:S04]  /*3420*/  ATOMS.OR RZ, [UR5+0x18], R7 ;  /* 0x00001807ffff798c */ /* 0x0003e8000b000005 */
[----:B------:R1:W-:Y:S02]  /*3430*/  ATOMS.XOR RZ, [UR5+0x10], R0 ;  /* 0x00001000ffff798c */ /* 0x0003e4000b800005 */
.L_x_59:
[----:B------:R-:W-:Y:S05]  /*3440*/  BSYNC B0 ;  /* 0x0000000000007941 */ /* 0x000fea0003800000 */
.L_x_58:
[----:B------:R-:W-:Y:S05]  /*3450*/  BRA.U UP1, `(.L_x_64) ;  /* 0x00000001016c7547 */ /* 0x000fea000b800000 */
[----:B------:R-:W-:-:S03]  /*3460*/  UMOV UR4, 0xffffffff ;  /* 0xffffffff00047882 */ /* 0x000fc60000000000 */
[----:B------:R-:W-:Y:S05]  /*3470*/  BRA.DIV UR4, `(.L_x_65) ;  /* 0x0000005e04747947 */ /* 0x000fea000b800000 */
[----:B------:R-:W-:-:S13]  /*3480*/  ELECT P6, URZ, PT ;  /* 0x0000000000ff782f */ /* 0x000fda00038c0000 */
.L_x_169:
[----:B------:R-:W-:Y:S05]  /*3490*/  @!P6 BRA `(.L_x_64) ;  /* 0x00000000005ce947 */ /* 0x000fea0003800000 */
[----:B-1----:R-:W1:Y:S02]  /*34a0*/  LDS R4, [UR5+0x10] ;  /* 0x00001005ff047984 */ /* 0x002e640008000800 */
[----:B-1----:R-:W-:-:S04]  /*34b0*/  SHF.L.U32 R4, R4, 0x1f, RZ ;  /* 0x0000001f04047819 */ /* 0x002fc800000006ff */
[----:B------:R-:W1:Y:S02]  /*34c0*/  SYNCS.PHASECHK.TRANS64.TRYWAIT P0, [UR5+0x8], R4 ;  /* 0x00000804ff0075a7 */ /* 0x000e640008001105 */
[----:B-1----:R-:W-:Y:S05]  /*34d0*/  @P0 BRA `(.L_x_66) ;  /* 0x0000000000080947 */ /* 0x002fea0003800000 */
[----:B------:R-:W1:Y:S02]  /*34e0*/  SYNCS.PHASECHK.TRANS64.TRYWAIT P0, [UR5+0x8], R4 ;  /* 0x00000804ff0075a7 */ /* 0x000e640008001105 */
[----:B-1----:R-:W-:Y:S05]  /*34f0*/  @!P0 BRA `(.L_x_67) ;  /* 0x0000005c00748947 */ /* 0x002fea0003800000 */
.L_x_66:
[----:B------:R-:W2:Y:S01]  /*3500*/  LDS R6, [UR6+0x150] ;  /* 0x00015006ff067984 */ /* 0x000ea20008000800 */
[----:B-1----:R-:W-:Y:S02]  /*3510*/  HFMA2 R0, -RZ, RZ, 0, 5.9604644775390625e-08 ;  /* 0x00000001ff007431 */ /* 0x002fe400000001ff */
[----:B------:R-:W-:Y:S01]  /*3520*/  IMAD.MOV.U32 R4, RZ, RZ, 0xffff ;  /* 0x0000ffffff047424 */ /* 0x000fe200078e00ff */
[----:B------:R-:W-:Y:S01]  /*3530*/  UPRMT UR4, UR34, 0x654, UR7 ;  /* 0x0000065422047896 */ /* 0x000fe20008000007 */
[----:B--2---:R-:W-:-:S03]  /*3540*/  IMAD.SHL.U32 R5, R6, 0x20, RZ ;  /* 0x0000002006057824 */ /* 0x004fc600078e00ff */
[-C--:B------:R-:W-:Y:S02]  /*3550*/  SHF.L.U32 R4, R4, R6.reuse, RZ ;  /* 0x0000000604047219 */ /* 0x080fe400000006ff */
[----:B------:R-:W-:Y:S01]  /*3560*/  SHF.L.U32 R6, R0, R6, RZ ;  /* 0x0000000600067219 */ /* 0x000fe200000006ff */
[----:B------:R2:W-:Y:S04]  /*3570*/  STS [UR6+0x150], R5 ;  /* 0x00015005ff007988 */ /* 0x0005e80008000806 */
[----:B------:R2:W-:Y:S04]  /*3580*/  ATOMS.OR RZ, [UR5+0x14], R4 ;  /* 0x00001404ffff798c */ /* 0x0005e8000b000005 */
[----:B------:R2:W-:Y:S01]  /*3590*/  ATOMS.OR RZ, [UR5+0x18], R6 ;  /* 0x00001806ffff798c */ /* 0x0005e2000b000005 */
[----:B------:R-:W-:Y:S03]  /*35a0*/  SYNCS.ARRIVE.TRANS64.RED.A1T0 RZ, [UR4], RZ ;  /* 0x000000ffffff79a7 */ /* 0x000fe60008100404 */
[----:B------:R2:W-:Y:S01]  /*35b0*/  ATOMS.XOR RZ, [UR5+0x10], R0 ;  /* 0x00001000ffff798c */ /* 0x0005e2000b800005 */
[----:B------:R-:W-:Y:S05]  /*35c0*/  BRA `(.L_x_64) ;  /* 0x0000000000107947 */ /* 0x000fea0003800000 */
.L_x_57:
[----:B------:R-:W-:Y:S02]  /*35d0*/  MOV R0, 0xffffffff ;  /* 0xffffffff00007802 */ /* 0x000fe40000000f00 */
[----:B------:R-:W-:-:S03]  /*35e0*/  MOV R4, 0x3610 ;  /* 0x0000361000047802 */ /* 0x000fc60000000f00 */
[----:B------:R1:W-:Y:S04]  /*35f0*/  STS [UR6+0x150], R0 ;  /* 0x00015000ff007988 */ /* 0x0003e80008000806 */
[----:B-1---5:R-:W-:Y:S05]  /*3600*/  CALL.REL.NOINC `($__internal_1_$__cuda_sm10x_tcgen05_guardrail_trap_phase_invalid_during_alloc) ;  /* 0x0000006400487944 */ /* 0x022fea0003c00000 */
.L_x_64:
[----:B------:R-:W-:Y:S05]  /*3610*/  WARPSYNC.ALL ;  /* 0x0000000000007948 */ /* 0x000fea0003800000 */
[----:B------:R-:W3:Y:S01]  /*3620*/  S2UR UR4, SR_CgaCtaId ;  /* 0x00000000000479c3 */ /* 0x000ee20000008800 */
[----:B------:R-:W-:Y:S01]  /*3630*/  UMOV UR17, 0x400 ;  /* 0x0000040000117882 */ /* 0x000fe20000000000 */
[----:B------:R-:W-:-:S06]  /*3640*/  NOP ;  /* 0x0000000000007918 */ /* 0x000fcc0000000000 */
[----:B------:R-:W-:Y:S06]  /*3650*/  BAR.ARV 0x6, 0xa0 ;  /* 0x0182800000007b1d */ /* 0x000fec0000002000 */
[----:B------:R-:W4:Y:S01]  /*3660*/  LDCU UR6, c[0x0][0x38c] ;  /* 0x00007180ff0677ac */ /* 0x000f220008000800 */
[----:B------:R-:W-:Y:S01]  /*3670*/  LOP3.LUT R3, R3, 0xffff, RZ, 0xc0, !PT ;  /* 0x0000ffff03037812 */ /* 0x000fe200078ec0ff */
[----:B-1----:R-:W-:Y:S01]  /*3680*/  IMAD.MOV.U32 R9, RZ, RZ, 0x1 ;  /* 0x00000001ff097424 */ /* 0x002fe200078e00ff */
[----:B------:R-:W-:Y:S01]  /*3690*/  LOP3.LUT R2, R2, 0xffff, RZ, 0xc0, !PT ;  /* 0x0000ffff02027812 */ /* 0x000fe200078ec0ff */
[----:B------:R-:W-:Y:S01]  /*36a0*/  IMAD.MOV.U32 R8, RZ, RZ, RZ ;  /* 0x000000ffff087224 */ /* 0x000fe200078e00ff */
[----:B------:R-:W-:Y:S01]  /*36b0*/  R2UR UR20, R3 ;  /* 0x00000000031472ca */ /* 0x000fe200000e0000 */
[----:B------:R-:W-:Y:S01]  /*36c0*/  UMOV UR24, URZ ;  /* 0x000000ff00187c82 */ /* 0x000fe20008000000 */
[----:B------:R-:W-:-:S02]  /*36d0*/  R2UR UR30, R2 ;  /* 0x00000000021e72ca */ /* 0x000fc400000e0000 */
[----:B------:R-:W-:Y:S01]  /*36e0*/  CS2R R2, SRZ ;  /* 0x0000000000027805 */ /* 0x000fe2000001ff00 */
[----:B------:R-:W-:Y:S01]  /*36f0*/  UMOV UR15, URZ ;  /* 0x000000ff000f7c82 */ /* 0x000fe20008000000 */
[----:B---3--:R-:W-:Y:S01]  /*3700*/  ULEA UR17, UR4, UR17, 0x18 ;  /* 0x0000001104117291 */ /* 0x008fe2000f8ec0ff */
[----:B------:R-:W-:Y:S01]  /*3710*/  UMOV UR14, URZ ;  /* 0x000000ff000e7c82 */ /* 0x000fe20008000000 */
[----:B------:R-:W-:Y:S02]  /*3720*/  UISETP.NE.AND UP3, UPT, UR33, URZ, UPT ;  /* 0x000000ff2100728c */ /* 0x000fe4000bf65270 */
[----:B------:R-:W-:Y:S02]  /*3730*/  UIADD3 UR5, UPT, UPT, UR17, 0x4300, URZ ;  /* 0x0000430011057890 */ /* 0x000fe4000fffe0ff */
[----:B------:R-:W-:-:S03]  /*3740*/  UIADD3 UR4, UPT, UPT, UR17, 0x9300, URZ ;  /* 0x0000930011047890 */ /* 0x000fc6000fffe0ff */
[----:B--2---:R-:W1:Y:S01]  /*3750*/  LDS R0, [UR17+0x150] ;  /* 0x00015011ff007984 */ /* 0x004e620008000800 */
[----:B----4-:R-:W-:Y:S02]  /*3760*/  UIADD3 UR6, UPT, UPT, UR6, 0x1f, URZ ;  /* 0x0000001f06067890 */ /* 0x010fe4000fffe0ff */
[----:B------:R-:W-:Y:S02]  /*3770*/  USHF.R.U32.HI UR5, URZ, 0x4, UR5 ;  /* 0x00000004ff057899 */ /* 0x000fe40008011605 */
[----:B------:R-:W-:Y:S02]  /*3780*/  USHF.R.S32.HI UR25, URZ, 0x1f, UR6 ;  /* 0x0000001fff197899 */ /* 0x000fe40008011406 */
[----:B------:R-:W-:Y:S02]  /*3790*/  USHF.R.U32.HI UR4, URZ, 0x4, UR4 ;  /* 0x00000004ff047899 */ /* 0x000fe40008011604 */
[----:B------:R-:W-:Y:S02]  /*37a0*/  ULEA.HI UR25, UR25, UR6, URZ, 0x5 ;  /* 0x0000000619197291 */ /* 0x000fe4000f8f28ff */
[----:B------:R-:W-:-:S02]  /*37b0*/  ULOP3.LUT UR5, UR5, 0x3fff, URZ, 0xc0, !UPT ;  /* 0x00003fff05057892 */ /* 0x000fc4000f8ec0ff */
[----:B------:R-:W-:Y:S02]  /*37c0*/  USHF.R.S32.HI UR25, URZ, 0x5, UR25 ;  /* 0x00000005ff197899 */ /* 0x000fe40008011419 */
[----:B------:R-:W-:Y:S02]  /*37d0*/  ULOP3.LUT UR22, UR4, 0x3fff, URZ, 0xc0, !UPT ;  /* 0x00003fff04167892 */ /* 0x000fe4000f8ec0ff */
[----:B------:R-:W-:Y:S02]  /*37e0*/  UISETP.LT.AND UP0, UPT, UR25, 0x1, UPT ;  /* 0x000000011900788c */ /* 0x000fe4000bf01270 */
[----:B------:R-:W-:Y:S02]  /*37f0*/  ULOP3.LUT UR21, UR5, 0x10000, URZ, 0xfc, !UPT ;  /* 0x0001000005157892 */ /* 0x000fe4000f8efcff */
[----:B------:R-:W-:Y:S02]  /*3800*/  ULOP3.LUT UR22, UR22, 0x10000, URZ, 0xfc, !UPT ;  /* 0x0001000016167892 */ /* 0x000fe4000f8efcff */
[----:B------:R-:W-:Y:S01]  /*3810*/  USEL UR31, UR25, 0x1, !UP0 ;  /* 0x00000001191f7887 */ /* 0x000fe2000c000000 */
[----:B------:R-:W-:Y:S01]  /*3820*/  UMOV UR28, 0x0 ;  /* 0x00000000001c7882 */ /* 0x000fe20000000000 */
[----:B------:R-:W-:Y:S01]  /*3830*/  UMOV UR29, 0x8200010 ;  /* 0x08200010001d7882 */ /* 0x000fe20000000000 */
[----:B------:R-:W-:Y:S01]  /*3840*/  UMOV UR26, 0x0 ;  /* 0x00000000001a7882 */ /* 0x000fe20000000000 */
[----:B------:R-:W-:Y:S01]  /*3850*/  UMOV UR27, 0x8200010 ;  /* 0x08200010001b7882 */ /* 0x000fe20000000000 */
[----:B-1----:R-:W-:-:S15]  /*3860*/  R2UR UR32, R0 ;  /* 0x00000000002072ca */ /* 0x002fde00000e0000 */
.L_x_75:
[C---:B------:R-:W-:Y:S02]  /*3870*/  LEA R0, R8.reuse, UR17, 0x3 ;  /* 0x0000001108007c11 */ /* 0x040fe4000f8e18ff */
[----:B------:R-:W-:Y:S02]  /*3880*/  SHF.L.U32 R4, R3, 0x1f, RZ ;  /* 0x0000001f03047819 */ /* 0x000fe400000006ff */
[----:B------:R-:W-:Y:S02]  /*3890*/  LEA R5, R8, UR17, 0x4 ;  /* 0x0000001108057c11 */ /* 0x000fe4000f8e20ff */
[----:B------:R-:W1:Y:S02]  /*38a0*/  SYNCS.PHASECHK.TRANS64.TRYWAIT P0, [R0+URZ+0xa0], R4 ;  /* 0x0000a004000075a7 */ /* 0x000e6400080011ff */
[----:B-1-3--:R-:W-:Y:S05]  /*38b0*/  @!P0 BRA `(.L_x_68) ;  /* 0x00000058009c8947 */ /* 0x00afea0003800000 */
.L_x_170:
[----:B-1----:R-:W1:Y:S01]  /*38c0*/  LDS.128 R4, [R5+0x130] ;  /* 0x0001300005047984 */ /* 0x002e620000000c00 */
[----:B------:R-:W-:Y:S02]  /*38d0*/  VIADD R0, R0, 0xb0 ;  /* 0x000000b000007836 */ /* 0x000fe40000000000 */
[----:B------:R-:W-:Y:S01]  /*38e0*/  VIADD R8, R8, 0x1 ;  /* 0x0000000108087836 */ /* 0x000fe20000000000 */
[----:B------:R-:W-:Y:S01]  /*38f0*/  @!PT LDS RZ, [RZ] ;  /* 0x00000000fffff984 */ /* 0x000fe20000000800 */
[----:B------:R-:W-:Y:S01]  /*3900*/  @!PT LDS RZ, [RZ] ;  /* 0x00000000fffff984 */ /* 0x000fe20000000800 */
[----:B------:R-:W-:Y:S01]  /*3910*/  @!PT LDS RZ, [RZ] ;  /* 0x00000000fffff984 */ /* 0x000fe20000000800 */
[----:B------:R-:W-:Y:S01]  /*3920*/  @!PT LDS RZ, [RZ] ;  /* 0x00000000fffff984 */ /* 0x000fe20000000800 */
[----:B------:R2:W-:Y:S06]  /*3930*/  MEMBAR.ALL.CTA ;  /* 0x0000000000007992 */ /* 0x0005ec0000008000 */
[----:B--2---:R-:W2:Y:S01]  /*3940*/  FENCE.VIEW.ASYNC.S ;  /* 0x00000000000073c6 */ /* 0x004ea20000000000 */
[----:B------:R-:W-:-:S04]  /*3950*/  PRMT R0, RZ, 0x654, R0 ;  /* 0x00000654ff007816 */ /* 0x000fc80000000000 */
[----:B--2---:R2:W-:Y:S01]  /*3960*/  SYNCS.ARRIVE.TRANS64.RED.A1T0 RZ, [R0+URZ], RZ ;  /* 0x000000ff00ff79a7 */ /* 0x0045e200081004ff */
[----:B-1----:R-:W-:Y:S01]  /*3970*/  LOP3.LUT P1, RZ, R6, 0x1, RZ, 0xc0, !PT ;  /* 0x0000000106ff7812 */ /* 0x002fe2000782c0ff */
[----:B--2---:R-:W-:-:S12]  /*3980*/  BRA.U UP3, `(.L_x_69) ;  /* 0x0000000103e07547 */ /* 0x004fd8000b800000 */
[----:B------:R-:W1:Y:S01]  /*3990*/  LDCU UR4, c[0x0][0x38c] ;  /* 0x00007180ff0477ac */ /* 0x000e620008000800 */
[----:B------:R-:W-:Y:S02]  /*39a0*/  PLOP3.LUT P2, PT, PT, PT, PT, 0x80, 0x8 ;  /* 0x000000000008781c */ /* 0x000fe40003f4f070 */
[----:B------:R-:W-:Y:S01]  /*39b0*/  SHF.L.U32 R4, R9, 0x1f, RZ ;  /* 0x0000001f09047819 */ /* 0x000fe200000006ff */
[----:B------:R-:W-:Y:S02]  /*39c0*/  ULEA UR23, UR24, UR17, 0x3 ;  /* 0x0000001118177291 */ /* 0x000fe4000f8e18ff */
[----:B------:R-:W-:Y:S02]  /*39d0*/  ULEA UR18, UR24, UR32, 0x6 ;  /* 0x0000002018127291 */ /* 0x000fe4000f8e30ff */
[----:B-1----:R-:W-:-:S06]  /*39e0*/  UISETP.GE.AND UP0, UPT, UR4, 0x1, UPT ;  /* 0x000000010400788c */ /* 0x002fcc000bf06270 */
[----:B------:R-:W-:-:S05]  /*39f0*/  PLOP3.LUT P0, PT, PT, PT, UP0, 0x80, 0x8 ;  /* 0x000000000008781c */ /* 0x000fca0003f0f008 */
[----:B------:R-:W-:-:S08]  /*3a00*/  @UP0 ULEA UR4, UR15, UR17, 0x3 ;  /* 0x000000110f040291 */ /* 0x000fd0000f8e18ff */
[----:B------:R-:W-:-:S04]  /*3a10*/  @P0 SHF.L.U32 R0, R2, 0x1f, RZ ;  /* 0x0000001f02000819 */ /* 0x000fc800000006ff */
[----:B------:R1:W2:Y:S01]  /*3a20*/  @P0 SYNCS.PHASECHK.TRANS64.TRYWAIT P2, [UR4], R0 ;  /* 0x00000000ff0005a7 */ /* 0x0002a20008041104 */
[----:B------:R-:W3:Y:S02]  /*3a30*/  SYNCS.PHASECHK.TRANS64.TRYWAIT P0, [UR23+0xe0], R4 ;  /* 0x0000e004ff0075a7 */ /* 0x000ee40008001117 */
[----:B-123--:R-:W-:Y:S05]  /*3a40*/  @!P0 BRA `(.L_x_70) ;  /* 0x00000058004c8947 */ /* 0x00efea0003800000 */
.L_x_172:
[----:B------:R-:W-:Y:S01]  /*3a50*/  UMOV UR19, UR14 ;  /* 0x0000000e00137c82 */ /* 0x000fe20008000000 */
[----:B------:R-:W-:Y:S05]  /*3a60*/  BRA.U !UP0, `(.L_x_71) ;  /* 0x0000000108987547 */ /* 0x000fea000b800000 */
[----:B------:R-:W-:Y:S02]  /*3a70*/  UIADD3 UR19, UPT, UPT, UR31, UR14, URZ ;  /* 0x0000000e1f137290 */ /* 0x000fe4000fffe0ff */
[----:B------:R-:W-:Y:S01]  /*3a80*/  UPLOP3.LUT UP2, UPT, UPT, UPT, UPT, 0x40, 0x4 ;  /* 0x000000000004789c */ /* 0x000fe20003f4e870 */
[----:B------:R-:W-:Y:S01]  /*3a90*/  UMOV UR16, UR25 ;  /* 0x0000001900107c82 */ /* 0x000fe20008000000 */
[----:B------:R-:W-:-:S09]  /*3aa0*/  UMOV UR6, UR15 ;  /* 0x0000000f00067c82 */ /* 0x000fd20008000000 */
.L_x_74:
[----:B--2---:R-:W-:Y:S01]  /*3ab0*/  ULEA UR5, UR6, UR17, 0x3 ;  /* 0x0000001106057291 */ /* 0x004fe2000f8e18ff */
[----:B---3--:R-:W-:Y:S11]  /*3ac0*/  @P2 BRA `(.L_x_72) ;  /* 0x00000000000c2947 */ /* 0x008ff60003800000 */
[----:B-1----:R-:W-:Y:S04]  /*3ad0*/  SHF.L.U32 R4, R2, 0x1f, RZ ;  /* 0x0000001f02047819 */ /* 0x002fe800000006ff */
[----:B------:R-:W1:Y:S02]  /*3ae0*/  SYNCS.PHASECHK.TRANS64.TRYWAIT P0, [UR5], R4 ;  /* 0x00000004ff0075a7 */ /* 0x000e640008001105 */
[----:B-1----:R-:W-:Y:S05]  /*3af0*/  @!P0 BRA `(.L_x_73) ;  /* 0x0000005800388947 */ /* 0x002fea0003800000 */
.L_x_72:
[----:B------:R-:W-:Y:S01]  /*3b00*/  UISETP.NE.AND UP0, UPT, UR16, 0x1, UPT ;  /* 0x000000011000788c */ /* 0x000fe2000bf05270 */
[----:B------:R-:W-:Y:S01]  /*3b10*/  PLOP3.LUT P2, PT, PT, PT, PT, 0x80, 0x8 ;  /* 0x000000000008781c */ /* 0x000fe20003f4f070 */
[----:B------:R-:W-:Y:S02]  /*3b20*/  UIADD3 UR4, UPT, UPT, UR6, 0x1, URZ ;  /* 0x0000000106047890 */ /* 0x000fe4000fffe0ff */
[----:B------:R-:W-:Y:S02]  /*3b30*/  ULEA UR12, UR6, UR22, 0x8 ;  /* 0x00000016060c7291 */ /* 0x000fe4000f8e40ff */
[----:B------:R-:W-:Y:S01]  /*3b40*/  UISETP.NE.AND UP1, UPT, UR4, 0x5, UPT ;  /* 0x000000050400788c */ /* 0x000fe2000bf25270 */
[----:B------:R-:W-:Y:S01]  /*3b50*/  PLOP3.LUT P0, PT, PT, PT, UP0, 0x80, 0x8 ;  /* 0x000000000008781c */ /* 0x000fe20003f0f008 */
[----:B------:R-:W-:Y:S02]  /*3b60*/  UIADD3 UR10, UPT, UPT, UR12, 0x2, URZ ;  /* 0x000000020c0a7890 */ /* 0x000fe4000fffe0ff */
[----:B------:R-:W-:Y:S02]  /*3b70*/  USEL UR7, URZ, 0x1, UP1 ;  /* 0x00000001ff077887 */ /* 0x000fe40008800000 */
[----:B------:R-:W-:Y:S02]  /*3b80*/  USEL UR15, UR4, URZ, UP1 ;  /* 0x000000ff040f7287 */ /* 0x000fe40008800000 */
[----:B------:R-:W-:Y:S02]  /*3b90*/  UIADD3 UR14, UPT, UPT, UR14, 0x1, URZ ;  /* 0x000000010e0e7890 */ /* 0x000fe4000fffe0ff */
[----:B------:R-:W-:Y:S01]  /*3ba0*/  @UP0 ULEA UR4, UR15, UR17, 0x3 ;  /* 0x000000110f040291 */ /* 0x000fe2000f8e18ff */
[----:B------:R-:W-:Y:S01]  /*3bb0*/  LOP3.LUT R2, R2, UR7, RZ, 0x3c, !PT ;  /* 0x0000000702027c12 */ /* 0x000fe2000f8e3cff */
[----:B------:R-:W-:Y:S01]  /*3bc0*/  UIADD3 UR7, UPT, UPT, UR5, 0x28, URZ ;  /* 0x0000002805077890 */ /* 0x000fe2000fffe0ff */
[----:B------:R-:W-:Y:S02]  /*3bd0*/  UMOV UR13, 0x80004020 ;  /* 0x80004020000d7882 */ /* 0x000fe40000000000 */
[----:B-1----:R-:W-:Y:S01]  /*3be0*/  @P0 SHF.L.U32 R0, R2, 0x1f, RZ ;  /* 0x0000001f02000819 */ /* 0x002fe200000006ff */
[----:B------:R-:W-:Y:S01]  /*3bf0*/  UMOV UR5, 0x80004020 ;  /* 0x8000402000057882 */ /* 0x000fe20000000000 */
[----:B------:R-:W-:Y:S01]  /*3c00*/  UMOV UR11, 0x80004020 ;  /* 0x80004020000b7882 */ /* 0x000fe20000000000 */
[----:B------:R-:W-:Y:S01]  /*3c10*/  UMOV UR9, 0x80004020 ;  /* 0x8000402000097882 */ /* 0x000fe20000000000 */
[----:B------:R2:W3:Y:S01]  /*3c20*/  @P0 SYNCS.PHASECHK.TRANS64.TRYWAIT P2, [UR4], R0 ;  /* 0x00000000ff0005a7 */ /* 0x0004e20008041104 */
[----:B------:R-:W-:Y:S02]  /*3c30*/  ULEA UR4, UR6, UR21, 0x8 ;  /* 0x0000001506047291 */ /* 0x000fe4000f8e40ff */
[----:B------:R-:W-:Y:S02]  /*3c40*/  UISETP.NE.AND UP0, UPT, UR14, UR19, UPT ;  /* 0x000000130e00728c */ /* 0x000fe4000bf05270 */
[----:B------:R-:W-:Y:S02]  /*3c50*/  UIADD3 UR8, UPT, UPT, UR4, 0x2, URZ ;  /* 0x0000000204087890 */ /* 0x000fe4000fffe0ff */
[----:B------:R-:W-:Y:S01]  /*3c60*/  UIADD3 UR16, UPT, UPT, UR16, -0x1, URZ ;  /* 0xffffffff10107890 */ /* 0x000fe2000fffe0ff */
[----:B------:R-:W-:Y:S02]  /*3c70*/  UMOV UR6, UR15 ;  /* 0x0000000f00067c82 */ /* 0x000fe40008000000 */
[----:B------:R2:W-:Y:S01]  /*3c80*/  UTCHMMA.2CTA gdesc[UR4], gdesc[UR12], tmem[UR18], tmem[UR28], idesc[UR29], UP2 ;  /* 0x00ff1c0c040075ea */ /* 0x0005e20009200012 */
[----:B------:R-:W-:Y:S03]  /*3c90*/  UPLOP3.LUT UP2, UPT, UPT, UPT, UPT, 0x80, 0x8 ;  /* 0x000000000008789c */ /* 0x000fe60003f4f070 */
[----:B------:R2:W-:Y:S01]  /*3ca0*/  UTCHMMA.2CTA gdesc[UR8], gdesc[UR10], tmem[UR18], tmem[UR26], idesc[UR27], UPT ;  /* 0x00ff1a0a080075ea */ /* 0x0005e2000ba00012 */
[----:B------:R2:W-:Y:S01]  /*3cb0*/  UTCBAR.2CTA.MULTICAST [UR7], URZ, UR20 ;  /* 0x000000ff070073e9 */ /* 0x0005e20008200814 */
[----:B------:R-:W-:Y:S06]  /*3cc0*/  BRA.U UP0, `(.L_x_74) ;  /* 0xfffffffd00787547 */ /* 0x000fec000b83ffff */
.L_x_71:
[----:B--2---:R-:W-:Y:S01]  /*3cd0*/  UIADD3 UR4, UPT, UPT, UR23, 0xc0, URZ ;  /* 0x000000c017047890 */ /* 0x004fe2000fffe0ff */
[----:B------:R-:W-:-:S08]  /*3ce0*/  UMOV UR14, UR19 ;  /* 0x00000013000e7c82 */ /* 0x000fd00008000000 */
[----:B------:R2:W-:Y:S01]  /*3cf0*/  UTCBAR.2CTA.MULTICAST [UR4], URZ, UR30 ;  /* 0x000000ff040073e9 */ /* 0x0005e2000820081e */
[----:B------:R-:W-:Y:S02]  /*3d00*/  NOP ;  /* 0x0000000000007918 */ /* 0x000fe40000000000 */
.L_x_69:
[----:B--2---:R-:W-:Y:S01]  /*3d10*/  UIADD3 UR4, UPT, UPT, UR24, 0x1, URZ ;  /* 0x0000000118047890 */ /* 0x004fe2000fffe0ff */
[----:B------:R-:W-:-:S03]  /*3d20*/  ISETP.NE.AND P0, PT, R8, 0x2, PT ;  /* 0x000000020800780c */ /* 0x000fc60003f05270 */
[----:B------:R-:W-:Y:S01]  /*3d30*/  UISETP.NE.AND UP0, UPT, UR4, 0x4, UPT ;  /* 0x000000040400788c */ /* 0x000fe2000bf05270 */
[----:B-1----:R-:W-:Y:S02]  /*3d40*/  SEL R0, RZ, 0x1, P0 ;  /* 0x00000001ff007807 */ /* 0x002fe40000000000 */
[----:B------:R-:W-:Y:S01]  /*3d50*/  SEL R8, R8, RZ, P0 ;  /* 0x000000ff08087207 */ /* 0x000fe20000000000 */
[----:B------:R-:W-:Y:S01]  /*3d60*/  USEL UR5, URZ, 0x1, UP0 ;  /* 0x00000001ff057887 */ /* 0x000fe20008000000 */
[----:B------:R-:W-:Y:S01]  /*3d70*/  LOP3.LUT R3, R3, R0, RZ, 0x3c, !PT ;  /* 0x0000000003037212 */ /* 0x000fe200078e3cff */
[----:B------:R-:W-:-:S04]  /*3d80*/  USEL UR24, UR4, URZ, UP0 ;  /* 0x000000ff04187287 */ /* 0x000fc80008000000 */
[----:B------:R-:W-:Y:S01]  /*3d90*/  LOP3.LUT R9, R9, UR5, RZ, 0x3c, !PT ;  /* 0x0000000509097c12 */ /* 0x000fe2000f8e3cff */
[----:B------:R-:W-:Y:S07]  /*3da0*/  @P1 BRA `(.L_x_75) ;  /* 0xfffffff800b01947 */ /* 0x000fee000383ffff */
[----:B------:R-:W1:Y:S01]  /*3db0*/  S2UR UR8, SR_CgaCtaId ;  /* 0x00000000000879c3 */ /* 0x000e620000008800 */
[----:B------:R-:W-:Y:S01]  /*3dc0*/  ELECT P0, URZ, PT ;  /* 0x0000000000ff782f */ /* 0x000fe20003800000 */
[----:B------:R-:W-:Y:S01]  /*3dd0*/  HFMA2 R0, -RZ, RZ, 0, 5.9604644775390625e-08 ;  /* 0x00000001ff007431 */ /* 0x000fe200000001ff */
[----:B------:R-:W-:-:S05]  /*3de0*/  UMOV UR4, 0x40 ;  /* 0x0000004000047882 */ /* 0x000fca0000000000 */
[----:B------:R-:W-:Y:S01]  /*3df0*/  UVIRTCOUNT.DEALLOC.SMPOOL 0x80 ;  /* 0x000000800000784c */ /* 0x000fe20000000000 */
[----:B------:R-:W-:Y:S02]  /*3e00*/  UISETP.NE.AND UP1, UPT, UR33, URZ, UPT ;  /* 0x000000ff2100728c */ /* 0x000fe4000bf25270 */
[----:B-1----:R-:W-:-:S09]  /*3e10*/  ULEA UR8, UR8, UR4, 0x18 ;  /* 0x0000000408087291 */ /* 0x002fd2000f8ec0ff */
[----:B------:R1:W-:Y:S01]  /*3e20*/  @P0 STS.U8 [UR8+0x1c], R0 ;  /* 0x00001c00ff000988 */ /* 0x0003e20008000008 */
[----:B------:R-:W-:Y:S05]  /*3e30*/  BRA.U UP1, `(.L_x_76) ;  /* 0x0000000101a07547 */ /* 0x000fea000b800000 */
[----:B------:R-:W-:Y:S01]  /*3e40*/  UIADD3 UR7, UPT, UPT, UR17, 0xe0, URZ ;  /* 0x000000e011077890 */ /* 0x000fe2000fffe0ff */
[----:B------:R-:W-:-:S03]  /*3e50*/  SHF.L.U32 R2, R9, 0x1f, RZ ;  /* 0x0000001f09027819 */ /* 0x000fc600000006ff */
[----:B------:R-:W-:-:S09]  /*3e60*/  ULEA UR4, UR24, UR7, 0x3 ;  /* 0x0000000718047291 */ /* 0x000fd2000f8e18ff */
[----:B------:R-:W2:Y:S02]  /*3e70*/  SYNCS.PHASECHK.TRANS64.TRYWAIT P0, [UR4], R2 ;  /* 0x00000002ff0075a7 */ /* 0x000ea40008001104 */
[----:B--2---:R-:W-:Y:S05]  /*3e80*/  @!P0 BRA `(.L_x_77) ;  /* 0x00000054006c8947 */ /* 0x004fea0003800000 */
.L_x_175:
        /* <DEDUP_REMOVED lines=9> */
.L_x_177:
        /* <DEDUP_REMOVED lines=9> */
.L_x_179:
[----:B------:R-:W-:-:S04]  /*3fb0*/  UIADD3 UR4, UPT, UPT, UR4, 0x1, URZ ;  /* 0x0000000104047890 */ /* 0x000fc8000fffe0ff */
[----:B------:R-:W-:-:S04]  /*3fc0*/  UISETP.NE.AND UP0, UPT, UR4, 0x4, UPT ;  /* 0x000000040400788c */ /* 0x000fc8000bf05270 */
[----:B------:R-:W-:Y:S02]  /*3fd0*/  USEL UR5, URZ, 0x1, UP0 ;  /* 0x00000001ff057887 */ /* 0x000fe40008000000 */
[----:B------:R-:W-:-:S04]  /*3fe0*/  USEL UR4, UR4, URZ, UP0 ;  /* 0x000000ff04047287 */ /* 0x000fc80008000000 */
[----:B------:R-:W-:Y:S01]  /*3ff0*/  ULEA UR4, UR4, UR7, 0x3 ;  /* 0x0000000704047291 */ /* 0x000fe2000f8e18ff */
[----:B------:R-:W-:-:S04]  /*4000*/  LOP3.LUT R2, R2, UR5, RZ, 0x3c, !PT ;  /* 0x0000000502027c12 */ /* 0x000fc8000f8e3cff */
[----:B------:R-:W-:Y:S01]  /*4010*/  SHF.L.U32 R2, R2, 0x1f, RZ ;  /* 0x0000001f02027819 */ /* 0x000fe200000006ff */
[----:B-1----:R-:W-:-:S04]  /*4020*/  IMAD.U32 R0, RZ, RZ, UR4 ;  /* 0x00000004ff007e24 */ /* 0x002fc8000f8e00ff */
[----:B------:R1:W2:Y:S03]  /*4030*/  SYNCS.PHASECHK.TRANS64.TRYWAIT P0, [R0+URZ], R2 ;  /* 0x00000002000075a7 */ /* 0x0002a600080011ff */
[----:B--2---:R-:W-:Y:S05]  /*4040*/  @!P0 NANOSLEEP.SYNCS 0x989680 ;  /* 0x009896800000895d */ /* 0x004fea0003900000 */
[----:B------:R-:W2:Y:S02]  /*4050*/  @!P0 SYNCS.PHASECHK.TRANS64 P0, [R0+URZ], R2 ;  /* 0x00000002000085a7 */ /* 0x000ea400080010ff */
[----:B--2---:R-:W-:Y:S05]  /*4060*/  @P0 BRA `(.L_x_80) ;  /* 0x0000000000200947 */ /* 0x004fea0003800000 */
.L_x_81:
[----:B--2---:R2:W4:Y:S02]  /*4070*/  SYNCS.PHASECHK.TRANS64.TRYWAIT P0, [R0+URZ], R2 ;  /* 0x00000002000075a7 */ /* 0x00452400080011ff */
[----:B----4-:R-:W-:Y:S05]  /*4080*/  @!P0 NANOSLEEP.SYNCS 0x989680 ;  /* 0x009896800000895d */ /* 0x010fea0003900000 */
[----:B------:R-:W4:Y:S02]  /*4090*/  @!P0 SYNCS.PHASECHK.TRANS64 P0, [R0+URZ], R2 ;  /* 0x00000002000085a7 */ /* 0x000f2400080010ff */
[----:B----4-:R-:W-:Y:S05]  /*40a0*/  @!P0 BRA `(.L_x_81) ;  /* 0xfffffffc00f08947 */ /* 0x010fea000383ffff */
[----:B------:R-:W-:Y:S05]  /*40b0*/  BRA `(.L_x_80) ;  /* 0x00000000000c7947 */ /* 0x000fea0003800000 */
.L_x_76:
[----:B------:R-:W-:-:S04]  /*40c0*/  UIADD3 UR4, UPT, UPT, UR17, 0x120, URZ ;  /* 0x0000012011047890 */ /* 0x000fc8000fffe0ff */
[----:B------:R-:W-:-:S09]  /*40d0*/  UPRMT UR4, UR34, 0x654, UR4 ;  /* 0x0000065422047896 */ /* 0x000fd20008000004 */
[----:B------:R-:W-:Y:S03]  /*40e0*/  SYNCS.ARRIVE.TRANS64.RED.A1T0 RZ, [UR4], RZ ;  /* 0x000000ffffff79a7 */ /* 0x000fe60008100404 */
.L_x_80:
[----:B-12---:R-:W-:Y:S01]  /*40f0*/  SHF.L.U32 R2, RZ, 0x1f, RZ ;  /* 0x0000001fff027819 */ /* 0x006fe200000006ff */
[----:B------:R-:W-:Y:S01]  /*4100*/  UIADD3 UR4, UPT, UPT, UR17, 0x120, URZ ;  /* 0x0000012011047890 */ /* 0x000fe2000fffe0ff */
[----:B------:R-:W-:Y:S02]  /*4110*/  PLOP3.LUT P0, PT, PT, PT, UP1, 0x80, 0x8 ;  /* 0x000000000008781c */ /* 0x000fe40003f0f018 */
[----:B------:R-:W1:Y:S02]  /*4120*/  SYNCS.PHASECHK.TRANS64.TRYWAIT P1, [UR17+0x120], R2 ;  /* 0x00012002ff0075a7 */ /* 0x000e640008021111 */
[----:B-1----:R-:W-:Y:S09]  /*4130*/  @!P1 BRA `(.L_x_82) ;  /* 0x0000005400089947 */ /* 0x002ff20003800000 */
.L_x_181:
[----:B------:R-:W-:Y:S01]  /*4140*/  @!UP1 UPRMT UR4, UR34, 0x654, UR4 ;  /* 0x0000065422049896 */ /* 0x000fe20008000004 */
[----:B------:R-:W-:Y:S01]  /*4150*/  UMOV UR5, 0xffff ;  /* 0x0000ffff00057882 */ /* 0x000fe20000000000 */
[----:B------:R-:W-:-:S07]  /*4160*/  UMOV UR6, 0x1 ;  /* 0x0000000100067882 */ /* 0x000fce0000000000 */
[----:B------:R-:W-:Y:S01]  /*4170*/  @!P0 SYNCS.ARRIVE.TRANS64.RED.A1T0 RZ, [UR4], RZ ;  /* 0x000000ffffff89a7 */ /* 0x000fe20008100404 */
[----:B------:R-:W-:Y:S01]  /*4180*/  NOP ;  /* 0x0000000000007918 */ /* 0x000fe20000000000 */
[----:B-1----:R-:W1:Y:S01]  /*4190*/  LDS R0, [UR8+0x14] ;  /* 0x00001408ff007984 */ /* 0x002e620008000800 */
[----:B------:R-:W-:-:S04]  /*41a0*/  ULOP3.LUT UR4, UR32, 0xffff, URZ, 0xc0, !UPT ;  /* 0x0000ffff20047892 */ /* 0x000fc8000f8ec0ff */
[----:B------:R-:W-:-:S04]  /*41b0*/  USHF.R.U32.HI UR4, URZ, 0x5, UR4 ;  /* 0x00000005ff047899 */ /* 0x000fc80008011604 */
[----:B------:R-:W-:Y:S02]  /*41c0*/  USHF.L.U32 UR5, UR5, UR4, URZ ;  /* 0x0000000405057299 */ /* 0x000fe400080006ff */
[----:B------:R-:W-:-:S04]  /*41d0*/  USHF.L.U32 UR4, UR6, UR4, URZ ;  /* 0x0000000406047299 */ /* 0x000fc800080006ff */
[----:B-1----:R-:W-:-:S04]  /*41e0*/  LOP3.LUT R0, R0, UR5, RZ, 0xc0, !PT ;  /* 0x0000000500007c12 */ /* 0x002fc8000f8ec0ff */
[----:B------:R-:W-:-:S13]  /*41f0*/  ISETP.NE.AND P0, PT, R0, UR5, PT ;  /* 0x0000000500007c0c */ /* 0x000fda000bf05270 */
[----:B------:R-:W-:Y:S05]  /*4200*/  @P0 BRA `(.L_x_83) ;  /* 0x0000000000580947 */ /* 0x000fea0003800000 */
[----:B------:R-:W1:Y:S02]  /*4210*/  LDS R0, [UR8+0x18] ;  /* 0x00001808ff007984 */ /* 0x000e640008000800 */
[----:B-1----:R-:W-:-:S04]  /*4220*/  LOP3.LUT R0, R0, UR4, RZ, 0xc0, !PT ;  /* 0x0000000400007c12 */ /* 0x002fc8000f8ec0ff */
[----:B------:R-:W-:-:S13]  /*4230*/  ISETP.NE.AND P0, PT, R0, UR4, PT ;  /* 0x0000000400007c0c */ /* 0x000fda000bf05270 */
[----:B------:R-:W-:Y:S05]  /*4240*/  @P0 BRA `(.L_x_84) ;  /* 0x00000000003c0947 */ /* 0x000fea0003800000 */
[----:B------:R-:W1:Y:S01]  /*4250*/  S2R R2, SR_LANEID ;  /* 0x0000000000027919 */ /* 0x000e620000000000 */
[----:B------:R-:W-:-:S06]  /*4260*/  ULOP3.LUT UR5, URZ, UR5, URZ, 0x33, !UPT ;  /* 0x00000005ff057292 */ /* 0x000fcc000f8e33ff */
[----:B------:R-:W-:-:S04]  /*4270*/  IMAD.U32 R0, RZ, RZ, UR5 ;  /* 0x00000005ff007e24 */ /* 0x000fc8000f8e00ff */
[----:B------:R2:W4:Y:S02]  /*4280*/  REDUX UR7, R0 ;  /* 0x00000000000773c4 */ /* 0x0005240000000000 */
[----:B------:R1:W-:Y:S01]  /*4290*/  UTCATOMSWS.AND URZ, UR5 ;  /* 0x0000000500ff79e3 */ /* 0x0003e20008000000 */
[----:B--2---:R-:W-:Y:S01]  /*42a0*/  LOP3.LUT R0, RZ, UR4, RZ, 0x33, !PT ;  /* 0x00000004ff007c12 */ /* 0x004fe2000f8e33ff */
[----:B------:R-:W-:Y:S02]  /*42b0*/  VOTEU.ANY UR4, UPT, PT ;  /* 0x0000000000047886 */ /* 0x000fe400038e0100 */
[----:B------:R-:W-:Y:S02]  /*42c0*/  UFLO.U32 UR4, UR4 ;  /* 0x00000004000472bd */ /* 0x000fe400080e0000 */
[----:B------:R-:W2:Y:S04]  /*42d0*/  REDUX UR6, R0 ;  /* 0x00000000000673c4 */ /* 0x000ea80000000000 */
[----:B-1----:R-:W-:-:S02]  /*42e0*/  ISETP.EQ.U32.AND P0, PT, R2, UR4, PT ;  /* 0x0000000402007c0c */ /* 0x002fc4000bf02070 */
[----:B----4-:R-:W-:-:S11]  /*42f0*/  MOV R2, UR7 ;  /* 0x0000000700027c02 */ /* 0x010fd60008000f00 */
[----:B------:R1:W-:Y:S01]  /*4300*/  @P0 ATOMS.AND RZ, [UR8+0x14], R2 ;  /* 0x00001402ffff098c */ /* 0x0003e2000a800008 */
[----:B--2---:R-:W-:-:S05]  /*4310*/  IMAD.U32 R0, RZ, RZ, UR6 ;  /* 0x00000006ff007e24 */ /* 0x004fca000f8e00ff */
[----:B------:R1:W-:Y:S01]  /*4320*/  @P0 ATOMS.AND RZ, [UR8+0x18], R0 ;  /* 0x00001800ffff098c */ /* 0x0003e2000a800008 */
[----:B------:R-:W-:Y:S05]  /*4330*/  BRA `(.L_x_85) ;  /* 0x0000000000147947 */ /* 0x000fea0003800000 */
.L_x_84:
[----:B------:R-:W-:Y:S02]  /*4340*/  MOV R2, 0x4360 ;  /* 0x0000436000027802 */ /* 0x000fe40000000f00 */
[----:B---3-5:R-:W-:Y:S05]  /*4350*/  CALL.REL.NOINC `($__internal_0_$__cuda_sm10x_tcgen05_guardrail_trap_col_being_dealloced_not_returned_by_alloc) ;  /* 0x0000005400e87944 */ /* 0x028fea0003c00000 */
[----:B------:R-:W-:Y:S05]  /*4360*/  BRA `(.L_x_85) ;  /* 0x0000000000087947 */ /* 0x000fea0003800000 */
.L_x_83:
[----:B------:R-:W-:Y:S02]  /*4370*/  MOV R2, 0x4390 ;  /* 0x0000439000027802 */ /* 0x000fe40000000f00 */
[----:B---3-5:R-:W-:Y:S05]  /*4380*/  CALL.REL.NOINC `($__internal_2_$__cuda_sm10x_tcgen05_guardrail_trap_unallocated_columns_being_dealloced) ;  /* 0x0000005400f47944 */ /* 0x028fea0003c00000 */
.L_x_85:
[----:B------:R-:W-:Y:S01]  /*4390*/  NOP ;  /* 0x0000000000007918 */ /* 0x000fe20000000000 */
[----:B------:R-:W-:Y:S05]  /*43a0*/  EXIT ;  /* 0x000000000000794d */ /* 0x000fea0003800000 */
.L_x_56:
[----:B------:R-:W-:-:S09]  /*43b0*/  UISETP.NE.OR UP0, UPT, UR25, 0x3, !UP3 ;  /* 0x000000031900788c */ /* 0x000fd2000df05670 */
[----:B------:R-:W-:Y:S05]  /*43c0*/  BRA.U UP0, `(.L_x_86) ;  /* 0x0000001100b87547 */ /* 0x000fea000b800000 */
[----:B------:R-:W1:Y:S01]  /*43d0*/  LDCU UR31, c[0x0][0x370] ;  /* 0x00006e00ff1f77ac */ /* 0x000e620008000800 */
[----:B------:R-:W2:Y:S01]  /*43e0*/  LDC.64 R16, c[0x0][0x348] ;  /* 0x0000d200ff107b82 */ /* 0x000ea20000000a00 */
[----:B------:R-:W-:Y:S02]  /*43f0*/  HFMA2 R13, -RZ, RZ, 0, 0 ;  /* 0x00000000ff0d7431 */ /* 0x000fe400000001ff */
[----:B------:R-:W-:Y:S01]  /*4400*/  IMAD.MOV.U32 R15, RZ, RZ, 0x1 ;  /* 0x00000001ff0f7424 */ /* 0x000fe200078e00ff */
[----:B------:R-:W1:Y:S01]  /*4410*/  LDCU.128 UR48, c[0x0][0xb10] ;  /* 0x00016200ff3077ac */ /* 0x000e620008000c00 */
[----:B------:R-:W-:Y:S01]  /*4420*/  IMAD.MOV.U32 R14, RZ, RZ, RZ ;  /* 0x000000ffff0e7224 */ /* 0x000fe200078e00ff */
[----:B------:R-:W-:Y:S01]  /*4430*/  MOV R7, 0x1000 ;  /* 0x0000100000077802 */ /* 0x000fe20000000f00 */
[----:B------:R-:W3:Y:S01]  /*4440*/  LDCU UR30, c[0x0][0x374] ;  /* 0x00006e80ff1e77ac */ /* 0x000ee20008000800 */
[----:B------:R-:W4:Y:S01]  /*4450*/  LDC.64 R2, c[0x0][0x888] ;  /* 0x00022200ff027b82 */ /* 0x000f220000000a00 */
[----:B------:R-:W3:Y:S01]  /*4460*/  LDCU UR15, c[0x0][0xb0c] ;  /* 0x00016180ff0f77ac */ /* 0x000ee20008000800 */
[----:B------:R-:W2:Y:S06]  /*4470*/  LDCU UR52, c[0x0][0xb20] ;  /* 0x00016400ff3477ac */ /* 0x000eac0008000800 */
[----:B------:R-:W4:Y:S01]  /*4480*/  LDC.64 R4, c[0x0][0x890] ;  /* 0x00022400ff047b82 */ /* 0x000f220000000a00 */
[----:B------:R-:W2:Y:S01]  /*4490*/  LDCU UR4, c[0x0][0xb30] ;  /* 0x00016600ff0477ac */ /* 0x000ea20008000800 */
[----:B------:R-:W-:Y:S01]  /*44a0*/  UMOV UR21, 0x400 ;  /* 0x0000040000157882 */ /* 0x000fe20000000000 */
[----:B-1----:R-:W-:-:S02]  /*44b0*/  UIMAD.WIDE.U32 UR6, UR31, UR48, URZ ;  /* 0x000000301f0672a5 */ /* 0x002fc4000f8e00ff */
[----:B---3--:R-:W-:Y:S02]  /*44c0*/  UIMAD.WIDE.U32 UR8, UR30, UR51, URZ ;  /* 0x000000331e0872a5 */ /* 0x008fe4000f8e00ff */
[----:B------:R-:W-:Y:S02]  /*44d0*/  ULEA UR21, UR47, UR21, 0x18 ;  /* 0x000000152f157291 */ /* 0x000fe4000f8ec0ff */
[----:B------:R-:W-:Y:S02]  /*44e0*/  UPLOP3.LUT UP2, UPT, UPT, UPT, UPT, 0x40, 0x4 ;  /* 0x000000000004789c */ /* 0x000fe40003f4e870 */
[----:B------:R-:W-:Y:S01]  /*44f0*/  UIADD3 UR37, UPT, UPT, UR21, 0x68, URZ ;  /* 0x0000006815257890 */ /* 0x000fe2000fffe0ff */
[----:B------:R-:W-:Y:S01]  /*4500*/  UMOV UR6, UR7 ;  /* 0x0000000700067c82 */ /* 0x000fe20008000000 */
[----:B------:R-:W-:Y:S01]  /*4510*/  UMOV UR38, UR9 ;  /* 0x0000000900267c82 */ /* 0x000fe20008000000 */
[----:B------:R-:W-:Y:S02]  /*4520*/  UISETP.GE.AND UP0, UPT, UR45, 0x1, UPT ;  /* 0x000000012d00788c */ /* 0x000fe4000bf06270 */
[----:B------:R-:W-:Y:S01]  /*4530*/  UISETP.NE.AND UP4, UPT, UR45, 0x1, UPT ;  /* 0x000000012d00788c */ /* 0x000fe2000bf85270 */
[----:B------:R-:W1:Y:S01]  /*4540*/  LDCU.64 UR22, c[0x0][0xb28] ;  /* 0x00016500ff1677ac */ /* 0x000e620008000a00 */
[----:B------:R-:W-:-:S02]  /*4550*/  UISETP.NE.AND UP6, UPT, UR15, 0x1, UPT ;  /* 0x000000010f00788c */ /* 0x000fc4000bfc5270 */
[----:B------:R-:W-:Y:S02]  /*4560*/  UISETP.NE.AND UP5, UPT, UR50, 0x1, UPT ;  /* 0x000000013200788c */ /* 0x000fe4000bfa5270 */
[----:B------:R-:W-:Y:S02]  /*4570*/  UIADD3 UR41, UPT, UPT, UR21, 0x50, URZ ;  /* 0x0000005015297890 */ /* 0x000fe4000fffe0ff */
[----:B------:R-:W-:Y:S02]  /*4580*/  UIADD3 UR33, UPT, UPT, UR21, 0x58, URZ ;  /* 0x0000005815217890 */ /* 0x000fe4000fffe0ff */
[----:B------:R-:W-:Y:S02]  /*4590*/  UIADD3 UR25, UPT, UPT, UR21, 0x60, URZ ;  /* 0x0000006015197890 */ /* 0x000fe4000fffe0ff */
[----:B------:R-:W-:Y:S02]  /*45a0*/  UPRMT UR37, UR47, 0x654, UR37 ;  /* 0x000006542f257896 */ /* 0x000fe40008000025 */
[----:B------:R-:W-:-:S02]  /*45b0*/  USHF.R.U32.HI UR39, URZ, UR49, UR6 ;  /* 0x00000031ff277299 */ /* 0x000fc40008011606 */
[----:B--2---:R-:W-:Y:S02]  /*45c0*/  USHF.R.U32.HI UR38, URZ, UR52, UR38 ;  /* 0x00000034ff267299 */ /* 0x004fe40008011626 */
[----:B------:R-:W-:-:S11]  /*45d0*/  UISETP.NE.AND UP3, UPT, UR4, 0x1, UPT ;  /* 0x000000010400788c */ /* 0x000fd6000bf65270 */
.L_x_97:
[C---:B------:R-:W-:Y:S02]  /*45e0*/  LEA R12, R14.reuse, UR21, 0x3 ;  /* 0x000000150e0c7c11 */ /* 0x040fe4000f8e18ff */
[----:B------:R-:W-:Y:S02]  /*45f0*/  SHF.L.U32 R0, R13, 0x1f, RZ ;  /* 0x0000001f0d007819 */ /* 0x000fe400000006ff */
[----:B------:R-:W-:Y:S02]  /*4600*/  LEA R8, R14, UR21, 0x4 ;  /* 0x000000150e087c11 */ /* 0x000fe4000f8e20ff */
[----:B--2---:R-:W2:Y:S02]  /*4610*/  SYNCS.PHASECHK.TRANS64.TRYWAIT P0, [R12+URZ+0xa0], R0 ;  /* 0x0000a0000c0075a7 */ /* 0x004ea400080011ff */
[----:B--2---:R-:W-:Y:S05]  /*4620*/  @!P0 BRA `(.L_x_87) ;  /* 0x0000004c00e48947 */ /* 0x004fea0003800000 */
.L_x_182:
[----:B------:R-:W3:Y:S01]  /*4630*/  LDS.128 R8, [R8+0x130] ;  /* 0x0001300008087984 */ /* 0x000ee20000000c00 */
[----:B------:R-:W-:Y:S01]  /*4640*/  UISETP.GE.AND UP0, UPT, UR45, 0x1, UPT ;  /* 0x000000012d00788c */ /* 0x000fe2000bf06270 */
[----:B------:R-:W-:Y:S01]  /*4650*/  @!PT LDS RZ, [RZ] ;  /* 0x00000000fffff984 */ /* 0x000fe20000000800 */
[----:B------:R-:W-:Y:S01]  /*4660*/  @!PT LDS RZ, [RZ] ;  /* 0x00000000fffff984 */ /* 0x000fe20000000800 */
[----:B------:R-:W-:Y:S01]  /*4670*/  @!PT LDS RZ, [RZ] ;  /* 0x00000000fffff984 */ /* 0x000fe20000000800 */
[----:B------:R-:W-:Y:S01]  /*4680*/  @!PT LDS RZ, [RZ] ;  /* 0x00000000fffff984 */ /* 0x000fe20000000800 */
[----:B------:R1:W-:Y:S06]  /*4690*/  MEMBAR.ALL.CTA ;  /* 0x0000000000007992 */ /* 0x0003ec0000008000 */
[----:B-1----:R-:W1:Y:S01]  /*46a0*/  FENCE.VIEW.ASYNC.S ;  /* 0x00000000000073c6 */ /* 0x002e620000000000 */
[----:B---3--:R-:W-:Y:S11]  /*46b0*/  LOP3.LUT P0, RZ, R10, 0x1, RZ, 0xc0, !PT ;  /* 0x000000010aff7812 */ /* 0x008ff6000780c0ff */
[----:B------:R-:W-:Y:S02]  /*46c0*/  @!UPT UIADD3 URZ, UPT, UPT, URZ, URZ, URZ ;  /* 0x000000fffffff290 */ /* 0x000fe4000fffe0ff */
[----:B-1----:R-:W-:Y:S01]  /*46d0*/  VOTEU.ANY UP1, P0 ;  /* 0x0000000000ff7886 */ /* 0x002fe20000020100 */
[----:B------:R-:W-:Y:S11]  /*46e0*/  PLOP3.LUT P0, PT, PT, PT, UP1, 0x80, 0x8 ;  /* 0x000000000008781c */ /* 0x000ff60003f0f018 */
[----:B------:R-:W-:Y:S02]  /*46f0*/  @!UPT UIADD3 URZ, UPT, UPT, URZ, URZ, URZ ;  /* 0x000000fffffff290 */ /* 0x000fe4000fffe0ff */
[----:B--2---:R-:W-:Y:S02]  /*4700*/  @P0 SHF.R.U32.HI R0, RZ, 0x10, R9 ;  /* 0x00000010ff000819 */ /* 0x004fe40000011609 */
[----:B------:R-:W-:Y:S02]  /*4710*/  @P0 MOV R6, R8 ;  /* 0x0000000800060202 */ /* 0x000fe40000000f00 */
[----:B------:R-:W-:Y:S01]  /*4720*/  @P0 R2UR UR4, R0 ;  /* 0x00000000000402ca */ /* 0x000fe200000e0000 */
[----:B------:R-:W-:Y:S01]  /*4730*/  VIADD R0, R12, 0xb0 ;  /* 0x000000b00c007836 */ /* 0x000fe20000000000 */
[----:B------:R-:W-:Y:S02]  /*4740*/  @P0 LOP3.LUT R8, R9, 0xffff, RZ, 0xc0, !PT ;  /* 0x0000ffff09080812 */ /* 0x000fe400078ec0ff */
[----:B------:R-:W-:Y:S02]  /*4750*/  @P0 R2UR UR6, R6 ;  /* 0x00000000060602ca */ /* 0x000fe400000e0000 */
[----:B------:R-:W-:Y:S02]  /*4760*/  PRMT R0, RZ, 0x654, R0 ;  /* 0x00000654ff007816 */ /* 0x000fe40000000000 */
[----:B------:R-:W-:Y:S02]  /*4770*/  @P0 R2UR UR5, R8 ;  /* 0x00000000080502ca */ /* 0x000fe400000e0000 */
[----:B------:R1:W-:Y:S03]  /*4780*/  SYNCS.ARRIVE.TRANS64.RED.A1T0 RZ, [R0+URZ], RZ ;  /* 0x000000ff00ff79a7 */ /* 0x0003e600081004ff */
[----:B------:R-:W-:Y:S04]  /*4790*/  @UP1 UMOV UR29, UR4 ;  /* 0x00000004001d1c82 */ /* 0x000fe80008000000 */
[----:B------:R-:W-:Y:S04]  /*47a0*/  @UP1 UMOV UR14, UR6 ;  /* 0x00000006000e1c82 */ /* 0x000fe80008000000 */
[----:B------:R-:W-:Y:S01]  /*47b0*/  @UP1 UMOV UR13, UR5 ;  /* 0x00000005000d1c82 */ /* 0x000fe20008000000 */
[----:B------:R-:W-:Y:S05]  /*47c0*/  BRA.U !UP0, `(.L_x_88) ;  /* 0x0000000108a47547 */ /* 0x000fea000b800000 */
[----:B------:R-:W-:Y:S02]  /*47d0*/  UIMAD.WIDE.U32 UR16, UR13, UR51, URZ ;  /* 0x000000330d1072a5 */ /* 0x000fe4000f8e00ff */
[----:B------:R-:W-:Y:S02]  /*47e0*/  UIMAD.WIDE.U32 UR18, UR14, UR48, URZ ;  /* 0x000000300e1272a5 */ /* 0x000fe4000f8e00ff */
[----:B------:R-:W-:Y:S02]  /*47f0*/  USEL UR4, UR30, UR38, !UP5 ;  /* 0x000000261e047287 */ /* 0x000fe4000e800000 */
[----:B------:R-:W-:Y:S02]  /*4800*/  USEL UR7, UR31, UR39, !UP6 ;  /* 0x000000271f077287 */ /* 0x000fe4000f000000 */
[----:B------:R-:W-:Y:S02]  /*4810*/  UIMAD.WIDE.U32 UR8, UR4, UR22, URZ ;  /* 0x00000016040872a5 */ /* 0x000fe4000f8e00ff */
[----:B------:R-:W-:Y:S01]  /*4820*/  UIMAD.WIDE.U32 UR10, UR7, UR22, URZ ;  /* 0x00000016070a72a5 */ /* 0x000fe2000f8e00ff */
[----:B------:R-:W-:Y:S02]  /*4830*/  UMOV UR5, UR17 ;  /* 0x0000001100057c82 */ /* 0x000fe40008000000 */
[----:B------:R-:W-:Y:S03]  /*4840*/  USHF.R.U32.HI UR6, URZ, UR52, UR5 ;  /* 0x00000034ff067299 */ /* 0x000fe60008011605 */
[----:B------:R-:W-:Y:S01]  /*4850*/  UMOV UR5, UR19 ;  /* 0x0000001300057c82 */ /* 0x000fe20008000000 */
[----:B------:R-:W-:Y:S02]  /*4860*/  USEL UR6, UR13, UR6, !UP5 ;  /* 0x000000060d067287 */ /* 0x000fe4000e800000 */
[----:B------:R-:W-:Y:S03]  /*4870*/  USHF.R.U32.HI UR12, URZ, UR49, UR5 ;  /* 0x00000031ff0c7299 */ /* 0x000fe60008011605 */
[----:B------:R-:W-:Y:S02]  /*4880*/  UMOV UR5, UR9 ;  /* 0x0000000900057c82 */ /* 0x000fe40008000000 */
[----:B------:R-:W-:Y:S03]  /*4890*/  @UP4 USHF.R.U32.HI UR4, URZ, UR23, UR5 ;  /* 0x00000017ff044299 */ /* 0x000fe60008011605 */
[----:B------:R-:W-:Y:S01]  /*48a0*/  UMOV UR5, UR11 ;  /* 0x0000000b00057c82 */ /* 0x000fe20008000000 */
[----:B------:R-:W-:Y:S02]  /*48b0*/  UIMAD UR4, UR45, UR4, URZ ;  /* 0x000000042d0472a4 */ /* 0x000fe4000f8e02ff */
[----:B------:R-:W-:Y:S02]  /*48c0*/  @UP4 USHF.R.U32.HI UR7, URZ, UR23, UR5 ;  /* 0x00000017ff074299 */ /* 0x000fe40008011605 */
[----:B------:R-:W-:Y:S02]  /*48d0*/  UIMAD.WIDE.U32 UR10, UR6, UR22, URZ ;  /* 0x00000016060a72a5 */ /* 0x000fe4000f8e00ff */
[----:B------:R-:W-:Y:S02]  /*48e0*/  USEL UR5, UR14, UR12, !UP6 ;  /* 0x0000000c0e057287 */ /* 0x000fe4000f000000 */
[----:B------:R-:W-:Y:S02]  /*48f0*/  UIMAD UR8, UR45, UR7, URZ ;  /* 0x000000072d0872a4 */ /* 0x000fe4000f8e02ff */
[----:B------:R-:W-:Y:S03]  /*4900*/  UISETP.GE.AND UP0, UPT, UR6, UR4, UPT ;  /* 0x000000040600728c */ /* 0x000fe6000bf06270 */
[----:B------:R-:W-:Y:S01]  /*4910*/  UMOV UR4, UR11 ;  /* 0x0000000b00047c82 */ /* 0x000fe20008000000 */
[----:B------:R-:W-:Y:S02]  /*4920*/  UISETP.GE.OR UP0, UPT, UR5, UR8, UP0 ;  /* 0x000000080500728c */ /* 0x000fe40008706670 */
[----:B------:R-:W-:Y:S02]  /*4930*/  USHF.R.U32.HI UR4, URZ, UR23, UR4 ;  /* 0x00000017ff047299 */ /* 0x000fe40008011604 */
[----:B------:R-:W-:Y:S02]  /*4940*/  UIMAD.WIDE.U32 UR8, UR5, UR22, URZ ;  /* 0x00000016050872a5 */ /* 0x000fe4000f8e00ff */
[----:B------:R-:W-:Y:S04]  /*4950*/  USEL UR10, UR6, UR4, !UP4 ;  /* 0x00000004060a7287 */ /* 0x000fe8000e000000 */
[----:B------:R-:W-:Y:S01]  /*4960*/  UIADD3 UR11, UPT, UPT, -UR10, URZ, URZ ;  /* 0x000000ff0a0b7290 */ /* 0x000fe2000fffe1ff */
[----:B------:R-:W-:Y:S02]  /*4970*/  @!UP0 UMOV UR4, UR9 ;  /* 0x0000000900048c82 */ /* 0x000fe40008000000 */
[----:B------:R-:W-:Y:S02]  /*4980*/  @!UP0 USHF.R.U32.HI UR4, URZ, UR23, UR4 ;  /* 0x00000017ff048299 */ /* 0x000fe40008011604 */
[----:B------:R-:W-:Y:S02]  /*4990*/  UIMAD UR8, UR45, UR11, UR6 ;  /* 0x0000000b2d0872a4 */ /* 0x000fe4000f8e0206 */
[----:B------:R-:W-:Y:S04]  /*49a0*/  @!UP0 USEL UR4, UR5, UR4, !UP4 ;  /* 0x0000000405048287 */ /* 0x000fe8000e000000 */
[----:B------:R-:W-:Y:S02]  /*49b0*/  @!UP0 UIMAD UR7, UR7, UR8, UR4 ;  /* 0x00000008070782a4 */ /* 0x000fe4000f8e0204 */
[----:B------:R-:W-:Y:S02]  /*49c0*/  @!UP0 UIADD3 UR9, UPT, UPT, UR10, -UR4, URZ ;  /* 0x800000040a098290 */ /* 0x000fe4000fffe0ff */
[----:B------:R-:W-:Y:S02]  /*49d0*/  UIADD3 UR8, UPT, UPT, -UR6, URZ, URZ ;  /* 0x000000ff06087290 */ /* 0x000fe4000fffe1ff */
[----:B------:R-:W-:Y:S02]  /*49e0*/  UIADD3 UR4, UPT, UPT, -UR5, URZ, URZ ;  /* 0x000000ff05047290 */ /* 0x000fe4000fffe1ff */
[----:B------:R-:W-:Y:S03]  /*49f0*/  @!UP0 UIMAD UR6, UR9, UR45, UR5 ;  /* 0x0000002d090682a4 */ /* 0x000fe6000f8e0205 */
[----:B------:R-:W-:Y:S01]  /*4a00*/  @!UP0 UMOV UR5, UR7 ;  /* 0x0000000700058c82 */ /* 0x000fe20008000000 */
[----:B------:R-:W-:Y:S02]  /*4a10*/  UIMAD UR7, UR15, UR4, UR14 ;  /* 0x000000040f0772a4 */ /* 0x000fe4000f8e020e */
[----:B------:R-:W-:Y:S02]  /*4a20*/  UIMAD UR4, UR50, UR8, UR13 ;  /* 0x00000008320472a4 */ /* 0x000fe4000f8e020d */
[----:B------:R-:W-:Y:S02]  /*4a30*/  UIMAD UR14, UR5, UR15, UR7 ;  /* 0x0000000f050e72a4 */ /* 0x000fe4000f8e0207 */
[----:B------:R-:W-:Y:S11]  /*4a40*/  UIMAD UR13, UR6, UR50, UR4 ;  /* 0x00000032060d72a4 */ /* 0x000ff6000f8e0204 */
[----:B------:R-:W-:Y:S01]  /*4a50*/  @!UPT UIADD3 URZ, UPT, UPT, URZ, URZ, URZ ;  /* 0x000000fffffff290 */ /* 0x000fe2000fffe0ff */
.L_x_88:
[----:B------:R-:W2:Y:S01]  /*4a60*/  @!UP3 LDCU.128 UR8, c[0x0][0xb10] ;  /* 0x00016200ff08b7ac */ /* 0x000ea20008000c00 */
[C---:B----4-:R-:W-:Y:S02]  /*4a70*/  ISETP.NE.U32.AND P1, PT, R4.reuse, RZ, PT ;  /* 0x000000ff0400720c */ /* 0x050fe40003f25070 */
[----:B------:R-:W-:Y:S02]  /*4a80*/  ISETP.NE.U32.AND P0, PT, R4, RZ, PT ;  /* 0x000000ff0400720c */ /* 0x000fe40003f05070 */
[C---:B------:R-:W-:Y:S02]  /*4a90*/  ISETP.NE.AND.EX P1, PT, R5.reuse, RZ, PT, P1 ;  /* 0x000000ff0500720c */ /* 0x040fe40003f25310 */
[----:B------:R-:W-:Y:S01]  /*4aa0*/  ISETP.NE.AND.EX P0, PT, R5, RZ, PT, P0 ;  /* 0x000000ff0500720c */ /* 0x000fe20003f05300 */
[----:B------:R-:W3:Y:S01]  /*4ab0*/  @!UP3 LDCU UR5, c[0x0][0xb0c] ;  /* 0x00016180ff05b7ac */ /* 0x000ee20008000800 */
[----:B------:R-:W-:Y:S01]  /*4ac0*/  SHF.L.U32 R9, R15, 0x1f, RZ ;  /* 0x0000001f0f097819 */ /* 0x000fe200000006ff */
[----:B------:R-:W-:Y:S02]  /*4ad0*/  USHF.L.U32 UR42, UR24, 0x7, URZ ;  /* 0x00000007182a7899 */ /* 0x000fe400080006ff */
[----:B------:R-:W-:Y:S02]  /*4ae0*/  USHF.L.U32 UR43, UR20, 0x6, URZ ;  /* 0x00000006142b7899 */ /* 0x000fe400080006ff */
[----:B--2---:R-:W-:Y:S07]  /*4af0*/  UIMAD.WIDE.U32 UR6, UR14, UR8, URZ ;  /* 0x000000080e0672a5 */ /* 0x004fee000f8e00ff */
[----:B------:R-:W-:Y:S01]  /*4b00*/  @!UP3 UMOV UR4, UR7 ;  /* 0x000000070004bc82 */ /* 0x000fe20008000000 */
[----:B---3--:R-:W-:Y:S02]  /*4b10*/  @!UP3 UISETP.NE.AND UP0, UPT, UR5, 0x1, UPT ;  /* 0x000000010500b88c */ /* 0x008fe4000bf05270 */
[----:B------:R-:W-:Y:S02]  /*4b20*/  @!UP3 USHF.R.U32.HI UR4, URZ, UR9, UR4 ;  /* 0x00000009ff04b299 */ /* 0x000fe40008011604 */
[----:B------:R-:W-:Y:S02]  /*4b30*/  UIMAD.WIDE.U32 UR6, UR13, UR11, URZ ;  /* 0x0000000b0d0672a5 */ /* 0x000fe4000f8e00ff */
[----:B------:R-:W-:Y:S02]  /*4b40*/  @!UP3 USEL UR8, UR14, UR4, !UP0 ;  /* 0x000000040e08b287 */ /* 0x000fe4000c000000 */
[----:B------:R-:W-:Y:S03]  /*4b50*/  @!UP3 UISETP.NE.AND UP0, UPT, UR10, 0x1, UPT ;  /* 0x000000010a00b88c */ /* 0x000fe6000bf05270 */
[----:B------:R-:W-:Y:S02]  /*4b60*/  @!UP3 UMOV UR6, UR7 ;  /* 0x000000070006bc82 */ /* 0x000fe40008000000 */
[----:B------:R-:W2:Y:S02]  /*4b70*/  @!UP3 LDCU UR4, c[0x0][0xb20] ;  /* 0x00016400ff04b7ac */ /* 0x000ea40008000800 */
[----:B--2---:R-:W-:Y:S04]  /*4b80*/  @!UP3 USHF.R.U32.HI UR6, URZ, UR4, UR6 ;  /* 0x00000004ff06b299 */ /* 0x004fe80008011606 */
[----:B------:R-:W-:Y:S04]  /*4b90*/  @!UP3 USEL UR6, UR13, UR6, !UP0 ;  /* 0x000000060d06b287 */ /* 0x000fe8000c000000 */
[----:B------:R-:W-:Y:S02]  /*4ba0*/  @!UP3 UIADD3 UR4, UPT, UPT, -UR8, UR6, URZ ;  /* 0x000000060804b290 */ /* 0x000fe4000fffe1ff */
[----:B------:R-:W-:Y:S02]  /*4bb0*/  @!UP3 UIADD3 UR6, UPT, UPT, UR8, -UR6, URZ ;  /* 0x800000060806b290 */ /* 0x000fe4000fffe0ff */
[----:B------:R-:W-:Y:S02]  /*4bc0*/  @!UP3 UIMAD UR14, UR4, UR5, UR14 ;  /* 0x00000005040eb2a4 */ /* 0x000fe4000f8e020e */
[----:B------:R-:W-:Y:S01]  /*4bd0*/  @!UP3 UIMAD UR13, UR6, UR10, UR13 ;  /* 0x0000000a060db2a4 */ /* 0x000fe2000f8e020d */
[----:B------:R-:W-:Y:S11]  /*4be0*/  BRA.U UP2, `(.L_x_89) ;  /* 0x0000000102107547 */ /* 0x000ff6000b800000 */
[----:B------:R-:W-:Y:S04]  /*4bf0*/  MOV R6, UR46 ;  /* 0x0000002e00067c02 */ /* 0x000fe80008000f00 */
[----:B------:R-:W-:Y:S04]  /*4c00*/  SHF.L.U32 R6, R6, 0x1f, RZ ;  /* 0x0000001f06067819 */ /* 0x000fe800000006ff */
[----:B------:R-:W2:Y:S02]  /*4c10*/  SYNCS.PHASECHK.TRANS64.TRYWAIT P2, [UR21+0x98], R6 ;  /* 0x00009806ff0075a7 */ /* 0x000ea40008041115 */
[----:B--2---:R-:W-:Y:S05]  /*4c20*/  @!P2 BRA `(.L_x_90) ;  /* 0x000000480078a947 */ /* 0x004fea0003800000 */
.L_x_89:
[----:B------:R-:W-:Y:S05]  /*4c30*/  @!P1 BRA `(.L_x_91) ;  /* 0x0000000000309947 */ /* 0x000fea0003800000 */
[----:B------:R-:W-:Y:S01]  /*4c40*/  ISETP.NE.U32.AND P1, PT, R2, RZ, PT ;  /* 0x000000ff0200720c */ /* 0x000fe20003f25070 */
[----:B------:R-:W2:Y:S01]  /*4c50*/  LDCU.64 UR4, c[0x0][0x358] ;  /* 0x00006b00ff0477ac */ /* 0x000ea20008000a00 */
[----:B------:R-:W-:Y:S02]  /*4c60*/  IMAD.MOV.U32 R46, RZ, RZ, 0x1 ;  /* 0x00000001ff2e7424 */ /* 0x000fe400078e00ff */
[----:B------:R-:W-:Y:S11]  /*4c70*/  ISETP.NE.AND.EX P1, PT, R3, RZ, PT, P1 ;  /* 0x000000ff0300720c */ /* 0x000ff60003f25310 */
[----:B------:R-:W-:Y:S02]  /*4c80*/  @!UPT UIADD3 URZ, UPT, UPT, URZ, URZ, URZ ;  /* 0x000000fffffff290 */ /* 0x000fe4000fffe0ff */
[----:B------:R-:W3:Y:S01]  /*4c90*/  @P1 LDC.64 R10, c[0x0][0x888] ;  /* 0x00022200ff0a1b82 */ /* 0x000ee20000000a00 */
[----:B-1----:R-:W-:Y:S04]  /*4ca0*/  @P1 IMAD R0, R4, UR36, RZ ;  /* 0x0000002404001c24 */ /* 0x002fe8000f8e02ff */
[----:B---3--:R-:W-:Y:S04]  /*4cb0*/  @P1 IMAD.WIDE R10, R0, 0x4, R10 ;  /* 0x00000004000a1825 */ /* 0x008fe800078e020a */
[----:B------:R-:W-:Y:S01]  /*4cc0*/  HFMA2 R0, -RZ, RZ, 0, 5.9604644775390625e-08 ;  /* 0x00000001ff007431 */ /* 0x000fe200000001ff */
[----:B--2--5:R2:W5:Y:S04]  /*4cd0*/  @P1 LDG.E R27, desc[UR4][R10.64] ;  /* 0x000000040a1b1981 */ /* 0x024568000c1e1900 */
[----:B------:R-:W-:Y:S01]  /*4ce0*/  @!P1 PRMT R46, R0, 0x7610, R46 ;  /* 0x00007610002e9816 */ /* 0x000fe2000000002e */
[----:B--2---:R-:W3:Y:S06]  /*4cf0*/  @!P1 LDC R27, c[0x0][0x880] ;  /* 0x00022000ff1b9b82 */ /* 0x004eec0000000800 */
.L_x_91:
[----:B---3-5:R-:W-:Y:S01]  /*4d00*/  @!P0 FSETP.EQ.AND P1, PT, R27, RZ, PT ;  /* 0x000000ff1b00820b */ /* 0x028fe20003f22000 */
[----:B------:R-:W-:Y:S01]  /*4d10*/  @!UPT UIADD3 URZ, UPT, UPT, URZ, URZ, URZ ;  /* 0x000000fffffff290 */ /* 0x000fe2000fffe0ff */
[----:B------:R-:W-:Y:S11]  /*4d20*/  @!P0 BRA `(.L_x_92) ;  /* 0x0000000000188947 */ /* 0x000ff60003800000 */
[----:B------:R-:W-:Y:S02]  /*4d30*/  LOP3.LUT P0, RZ, R46, 0xff, RZ, 0xc0, !PT ;  /* 0x000000ff2eff7812 */ /* 0x000fe4000780c0ff */
[----:B------:R-:W-:Y:S04]  /*4d40*/  ISETP.NE.U32.AND P1, PT, R2, RZ, PT ;  /* 0x000000ff0200720c */ /* 0x000fe80003f25070 */
[----:B------:R-:W-:Y:S04]  /*4d50*/  ISETP.NE.AND.EX P1, PT, R3, RZ, PT, P1 ;  /* 0x000000ff0300720c */ /* 0x000fe80003f25310 */
[----:B------:R-:W-:Y:S03]  /*4d60*/  PLOP3.LUT P1, PT, P1, PT, PT, 0x8, 0x80 ;  /* 0x000000000080781c */ /* 0x000fe60000f2e170 */
[----:B------:R-:W-:Y:S11]  /*4d70*/  @P0 FSETP.EQ.AND P1, PT, R27, RZ, PT ;  /* 0x000000ff1b00020b */ /* 0x000ff60003f22000 */
[----:B------:R-:W-:Y:S02]  /*4d80*/  @!UPT UIADD3 URZ, UPT, UPT, URZ, URZ, URZ ;  /* 0x000000fffffff290 */ /* 0x000fe4000fffe0ff */
.L_x_92:
[----:B------:R-:W2:Y:S01]  /*4d90*/  SYNCS.PHASECHK.TRANS64.TRYWAIT P2, [UR21+0x70], R9 ;  /* 0x00007009ff0075a7 */ /* 0x000ea20008041115 */
[----:B------:R-:W-:Y:S04]  /*4da0*/  ELECT P0, URZ, PT ;  /* 0x0000000000ff782f */ /* 0x000fe80003800000 */
[----:B------:R-:W-:Y:S11]  /*4db0*/  PLOP3.LUT P1, PT, P1, P0, PT, 0xf2, 0x2f ;  /* 0x00000000002f781c */ /* 0x000ff60000f21e72 */
[----:B------:R-:W-:Y:S02]  /*4dc0*/  @!UPT UIADD3 URZ, UPT, UPT, URZ, URZ, URZ ;  /* 0x000000fffffff290 */ /* 0x000fe4000fffe0ff */
[----:B------:R-:W-:Y:S05]  /*4dd0*/  @!P1 IADD3 R8, P0, PT, R16, 0x580, RZ ;  /* 0x0000058010089810 */ /* 0x000fea0007f1e0ff */
[----:B-1----:R-:W-:Y:S01]  /*4de0*/  @!P1 IMAD.X R6, RZ, RZ, R17, P0 ;  /* 0x000000ffff069224 */ /* 0x002fe200000e0611 */
[----:B--2---:R-:W-:Y:S07]  /*4df0*/  @!P2 BRA `(.L_x_93) ;  /* 0x00000048001ca947 */ /* 0x004fee0003800000 */
.L_x_185:
[----:B------:R-:W-:Y:S01]  /*4e00*/  @!P1 R2UR UR5, R8 ;  /* 0x00000000080592ca */ /* 0x000fe200000e0000 */
[----:B------:R-:W-:Y:S01]  /*4e10*/  VOTEU.ALL UP0, P1 ;  /* 0x0000000000ff7886 */ /* 0x000fe20000800000 */
[----:B------:R-:W-:Y:S01]  /*4e20*/  @!P1 R2UR UR4, R6 ;  /* 0x00000000060492ca */ /* 0x000fe200000e0000 */
[----:B------:R-:W-:Y:S01]  /*4e30*/  UMOV UR16, 0x0 ;  /* 0x0000000000107882 */ /* 0x000fe20000000000 */
[----:B------:R-:W-:Y:S01]  /*4e40*/  UMOV UR17, 0x10000000 ;  /* 0x1000000000117882 */ /* 0x000fe20000000000 */
[----:B------:R-:W-:Y:S01]  /*4e50*/  UMOV UR44, UR36 ;  /* 0x00000024002c7c82 */ /* 0x000fe20008000000 */
[----:B------:R-:W-:Y:S01]  /*4e60*/  @!UP0 UIADD3 UR40, UPT, UPT, UR21, 0x200, URZ ;  /* 0x0000020015288890 */ /* 0x000fe2000fffe0ff */
[----:B-1----:R-:W-:Y:S01]  /*4e70*/  @!P1 IMAD.MOV.U32 R0, RZ, RZ, 0x1000 ;  /* 0x00001000ff009424 */ /* 0x002fe200078e00ff */
[----:B------:R-:W-:Y:S01]  /*4e80*/  @!UP0 UIADD3 UR10, UPT, UPT, UR42, 0x40, URZ ;  /* 0x000000402a0a8890 */ /* 0x000fe2000fffe0ff */
[----:B------:R-:W-:Y:S01]  /*4e90*/  @!P1 IADD3 R8, P0, PT, R16, 0x580, RZ ;  /* 0x0000058010089810 */ /* 0x000fe20007f1e0ff */
[----:B------:R-:W-:Y:S01]  /*4ea0*/  @!UP0 UIADD3 UR8, UPT, UPT, UR21, 0xa00, URZ ;  /* 0x00000a0015088890 */ /* 0x000fe2000fffe0ff */
[----:B------:R-:W-:Y:S02]  /*4eb0*/  VOTEU.ALL UP0, P1 ;  /* 0x0000000000ff7886 */ /* 0x000fe40000800000 */
[----:B------:R-:W-:Y:S01]  /*4ec0*/  IMAD.U32 R10, RZ, RZ, UR5 ;  /* 0x00000005ff0a7e24 */ /* 0x000fe2000f8e00ff */
[----:B------:R-:W-:Y:S01]  /*4ed0*/  UMOV UR9, UR41 ;  /* 0x0000002900097c82 */ /* 0x000fe20008000000 */
[----:B------:R-:W-:Y:S01]  /*4ee0*/  IMAD.U32 R11, RZ, RZ, UR4 ;  /* 0x00000004ff0b7e24 */ /* 0x000fe2000f8e00ff */
[----:B------:R-:W-:Y:S01]  /*4ef0*/  UMOV UR11, UR43 ;  /* 0x0000002b000b7c82 */ /* 0x000fe20008000000 */
[----:B------:R-:W-:Y:S01]  /*4f00*/  UMOV UR12, UR36 ;  /* 0x00000024000c7c82 */ /* 0x000fe20008000000 */
[----:B------:R-:W-:Y:S01]  /*4f10*/  @!P1 R2UR UR4, R10 ;  /* 0x000000000a0492ca */ /* 0x000fe200000e0000 */
[----:B------:R-:W-:Y:S01]  /*4f20*/  UPRMT UR6, UR47, 0x654, UR41 ;  /* 0x000006542f067896 */ /* 0x000fe20008000029 */
[----:B------:R-:W-:Y:S01]  /*4f30*/  @!P1 R2UR UR5, R11 ;  /* 0x000000000b0592ca */ /* 0x000fe200000e0000 */
[----:B------:R-:W-:Y:S11]  /*4f40*/  @!P1 IMAD.X R6, RZ, RZ, R17, P0 ;  /* 0x000000ffff069224 */ /* 0x000ff600000e0611 */
[----:B------:R-:W-:Y:S01]  /*4f50*/  @!UPT UIADD3 URZ, UPT, UPT, URZ, URZ, URZ ;  /* 0x000000fffffff290 */ /* 0x000fe2000fffe0ff */
[----:B------:R1:W-:Y:S01]  /*4f60*/  @!UP0 UTMALDG.3D [UR40], [UR4], desc[UR16] ;  /* 0x00001028040085b4 */ /* 0x0003e20008011000 */
[----:B------:R-:W-:Y:S05]  /*4f70*/  VOTEU.ALL UP0, P1 ;  /* 0x0000000000ff7886 */ /* 0x000fea0000800000 */
[----:B------:R1:W-:Y:S01]  /*4f80*/  @!UP0 UTMALDG.3D [UR8], [UR4], desc[UR16] ;  /* 0x00001008040085b4 */ /* 0x0003e20008011000 */
[----:B------:R1:W-:Y:S01]  /*4f90*/  @!P1 SYNCS.ARRIVE.TRANS64.RED.A0TR RZ, [UR21+0x50], R0 ;  /* 0x00005000ffff99a7 */ /* 0x0003e20008300415 */
[----:B------:R-:W-:Y:S01]  /*4fa0*/  SYNCS.ARRIVE.TRANS64.RED.A1T0 RZ, [UR6], RZ ;  /* 0x000000ffffff79a7 */ /* 0x000fe20008100406 */
[----:B------:R-:W2:Y:S02]  /*4fb0*/  SYNCS.PHASECHK.TRANS64.TRYWAIT P2, [UR21+0x78], R9 ;  /* 0x00007809ff0075a7 */ /* 0x000ea40008041115 */
[----:B-12---:R-:W-:Y:S05]  /*4fc0*/  @!P2 BRA `(.L_x_94) ;  /* 0x0000004400c0a947 */ /* 0x006fea0003800000 */
.L_x_187:
        /* <DEDUP_REMOVED lines=10> */
[----:B------:R-:W-:Y:S02]  /*5070*/  @!UP0 UIADD3 UR10, UPT, UPT, UR42, 0x50, URZ ;  /* 0x000000502a0a8890 */ /* 0x000fe4000fffe0ff */
[----:B------:R-:W-:Y:S01]  /*5080*/  @!UP0 UIADD3 UR8, UPT, UPT, UR21, 0x1a00, URZ ;  /* 0x00001a0015088890 */ /* 0x000fe2000fffe0ff */
[----:B------:R-:W-:Y:S01]  /*5090*/  IMAD.U32 R10, RZ, RZ, UR5 ;  /* 0x00000005ff0a7e24 */ /* 0x000fe2000f8e00ff */
[----:B------:R-:W-:Y:S01]  /*50a0*/  VOTEU.ALL UP0, P1 ;  /* 0x0000000000ff7886 */ /* 0x000fe20000800000 */
[----:B------:R-:W-:Y:S01]  /*50b0*/  IMAD.U32 R11, RZ, RZ, UR4 ;  /* 0x00000004ff0b7e24 */ /* 0x000fe2000f8e00ff */
[----:B------:R-:W-:Y:S01]  /*50c0*/  UMOV UR9, UR33 ;  /* 0x0000002100097c82 */ /* 0x000fe20008000000 */
[----:B------:R-:W-:Y:S01]  /*50d0*/  UMOV UR11, UR43 ;  /* 0x0000002b000b7c82 */ /* 0x000fe20008000000 */
[----:B------:R-:W-:Y:S01]  /*50e0*/  @!P1 R2UR UR4, R10 ;  /* 0x000000000a0492ca */ /* 0x000fe200000e0000 */
[----:B------:R-:W-:Y:S01]  /*50f0*/  UMOV UR12, UR36 ;  /* 0x00000024000c7c82 */ /* 0x000fe20008000000 */
[----:B------:R-:W-:Y:S01]  /*5100*/  @!P1 R2UR UR5, R11 ;  /* 0x000000000b0592ca */ /* 0x000fe200000e0000 */
[----:B------:R-:W-:Y:S01]  /*5110*/  UPRMT UR6, UR47, 0x654, UR33 ;  /* 0x000006542f067896 */ /* 0x000fe20008000021 */
[----:B------:R-:W-:Y:S11]  /*5120*/  @!P1 IMAD.X R6, RZ, RZ, R17, P0 ;  /* 0x000000ffff069224 */ /* 0x000ff600000e0611 */
[----:B------:R1:W-:Y:S01]  /*5130*/  @!UP0 UTMALDG.3D [UR32], [UR4], desc[UR16] ;  /* 0x00001020040085b4 */ /* 0x0003e20008011000 */
[----:B------:R-:W-:Y:S05]  /*5140*/  VOTEU.ALL UP0, P1 ;  /* 0x0000000000ff7886 */ /* 0x000fea0000800000 */
[----:B------:R1:W-:Y:S01]  /*5150*/  @!UP0 UTMALDG.3D [UR8], [UR4], desc[UR16] ;  /* 0x00001008040085b4 */ /* 0x0003e20008011000 */
[----:B------:R1:W-:Y:S01]  /*5160*/  @!P1 SYNCS.ARRIVE.TRANS64.RED.A0TR RZ, [UR21+0x58], R0 ;  /* 0x00005800ffff99a7 */ /* 0x0003e20008300415 */
[----:B------:R-:W-:Y:S01]  /*5170*/  SYNCS.ARRIVE.TRANS64.RED.A1T0 RZ, [UR6], RZ ;  /* 0x000000ffffff79a7 */ /* 0x000fe20008100406 */
[----:B------:R-:W2:Y:S02]  /*5180*/  SYNCS.PHASECHK.TRANS64.TRYWAIT P2, [UR21+0x80], R9 ;  /* 0x00008009ff0075a7 */ /* 0x000ea40008041115 */
[----:B-12---:R-:W-:Y:S05]  /*5190*/  @!P2 BRA `(.L_x_95) ;  /* 0x000000440064a947 */ /* 0x006fea0003800000 */
.L_x_189:
        /* <DEDUP_REMOVED lines=9> */
[----:B------:R-:W-:Y:S01]  /*5230*/  VIADD R14, R14, 0x1 ;  /* 0x000000010e0e7836 */ /* 0x000fe20000000000 */
        /* <DEDUP_REMOVED lines=10> */
[----:B------:R-:W-:Y:S01]  /*52e0*/  UMOV UR12, UR36 ;  /* 0x00000024000c7c82 */ /* 0x000fe20008000000 */
[----:B------:R-:W-:Y:S11]  /*52f0*/  UPRMT UR6, UR47, 0x654, UR25 ;  /* 0x000006542f067896 */ /* 0x000ff60008000019 */
[----:B------:R1:W-:Y:S01]  /*5300*/  @!UP0 UTMALDG.3D [UR24], [UR4], desc[UR16] ;  /* 0x00001018040085b4 */ /* 0x0003e20008011000 */
[----:B------:R-:W-:Y:S05]  /*5310*/  VOTEU.ALL UP0, P1 ;  /* 0x0000000000ff7886 */ /* 0x000fea0000800000 */
[----:B------:R1:W-:Y:S01]  /*5320*/  @!UP0 UTMALDG.3D [UR8], [UR4], desc[UR16] ;  /* 0x00001008040085b4 */ /* 0x0003e20008011000 */
[----:B------:R1:W-:Y:S01]  /*5330*/  @!P1 SYNCS.ARRIVE.TRANS64.RED.A0TR RZ, [UR21+0x60], R0 ;  /* 0x00006000ffff99a7 */ /* 0x0003e20008300415 */
[----:B------:R-:W-:Y:S01]  /*5340*/  SYNCS.ARRIVE.TRANS64.RED.A1T0 RZ, [UR6], RZ ;  /* 0x000000ffffff79a7 */ /* 0x000fe20008100406 */
[----:B------:R-:W2:Y:S02]  /*5350*/  SYNCS.PHASECHK.TRANS64.TRYWAIT P0, [UR21+0x88], R9 ;  /* 0x00008809ff0075a7 */ /* 0x000ea40008001115 */
[----:B-12---:R-:W-:Y:S05]  /*5360*/  @!P0 BRA `(.L_x_96) ;  /* 0x0000004400088947 */ /* 0x006fea0003800000 */
.L_x_191:
[----:B------:R-:W-:Y:S01]  /*5370*/  UIADD3 UR24, UPT, UPT, UR13, UR63, URZ ;  /* 0x0000003f0d187290 */ /* 0x000fe2000fffe0ff */
[----:B------:R-:W-:Y:S01]  /*5380*/  @!P1 IADD3 R6, P0, PT, R16, 0x580, RZ ;  /* 0x0000058010069810 */ /* 0x000fe20007f1e0ff */
[----:B------:R-:W-:Y:S01]  /*5390*/  UPLOP3.LUT UP2, UPT, UPT, UPT, UPT, 0x80, 0x8 ;  /* 0x000000000008789c */ /* 0x000fe20003f4f070 */
[----:B------:R-:W-:Y:S01]  /*53a0*/  R2UR UR26, R50 ;  /* 0x00000000321a72ca */ /* 0x000fe200000e0000 */
[----:B------:R-:W-:Y:S01]  /*53b0*/  VOTEU.ALL UP0, P1 ;  /* 0x0000000000ff7886 */ /* 0x000fe20000800000 */
[----:B------:R-:W-:Y:S01]  /*53c0*/  @!P1 R2UR UR5, R6 ;  /* 0x00000000060592ca */ /* 0x000fe200000e0000 */
[----:B-1----:R-:W-:Y:S01]  /*53d0*/  @!P1 IMAD.X R0, RZ, RZ, R17, P0 ;  /* 0x000000ffff009224 */ /* 0x002fe200000e0611 */
[----:B------:R-:W-:Y:S01]  /*53e0*/  UMOV UR6, 0x0 ;  /* 0x0000000000067882 */ /* 0x000fe20000000000 */
[----:B------:R-:W-:Y:S01]  /*53f0*/  UMOV UR7, 0x10000000 ;  /* 0x1000000000077882 */ /* 0x000fe20000000000 */
[----:B------:R-:W-:Y:S01]  /*5400*/  @!UP0 UIADD3 UR18, UPT, UPT, UR42, 0x30, URZ ;  /* 0x000000302a128890 */ /* 0x000fe2000fffe0ff */
[----:B------:R-:W-:Y:S01]  /*5410*/  ISETP.NE.AND P0, PT, R14, 0x2, PT ;  /* 0x000000020e00780c */ /* 0x000fe20003f05270 */
[----:B------:R-:W-:Y:S01]  /*5420*/  @!UP0 UIADD3 UR16, UPT, UPT, UR21, 0x3200, URZ ;  /* 0x0000320015108890 */ /* 0x000fe2000fffe0ff */
[----:B------:R-:W-:Y:S01]  /*5430*/  @!P1 R2UR UR4, R0 ;  /* 0x00000000000492ca */ /* 0x000fe200000e0000 */
[----:B------:R-:W-:Y:S01]  /*5440*/  @!UP0 UIADD3 UR17, UPT, UPT, UR21, 0x68, URZ ;  /* 0x0000006815118890 */ /* 0x000fe2000fffe0ff */
[----:B------:R-:W-:Y:S01]  /*5450*/  SEL R0, RZ, 0x1, P0 ;  /* 0x00000001ff007807 */ /* 0x000fe20000000000 */
[----:B------:R-:W-:Y:S01]  /*5460*/  @!UP0 UIADD3 UR10, UPT, UPT, UR42, 0x70, URZ ;  /* 0x000000702a0a8890 */ /* 0x000fe2000fffe0ff */
[----:B------:R-:W-:Y:S01]  /*5470*/  LOP3.LUT R15, R15, 0x1, RZ, 0x3c, !PT ;  /* 0x000000010f0f7812 */ /* 0x000fe200078e3cff */
[----:B------:R-:W-:Y:S01]  /*5480*/  @!UP0 UIADD3 UR8, UPT, UPT, UR21, 0x3a00, URZ ;  /* 0x00003a0015088890 */ /* 0x000fe2000fffe0ff */
[----:B------:R-:W-:Y:S01]  /*5490*/  IMAD.U32 R8, RZ, RZ, UR5 ;  /* 0x00000005ff087e24 */ /* 0x000fe2000f8e00ff */
[----:B------:R-:W-:Y:S01]  /*54a0*/  VOTEU.ALL UP0, P1 ;  /* 0x0000000000ff7886 */ /* 0x000fe20000800000 */
[----:B------:R-:W-:Y:S01]  /*54b0*/  UMOV UR19, UR43 ;  /* 0x0000002b00137c82 */ /* 0x000fe20008000000 */
[----:B------:R-:W-:Y:S01]  /*54c0*/  UMOV UR20, UR36 ;  /* 0x0000002400147c82 */ /* 0x000fe20008000000 */
[----:B------:R-:W-:Y:S01]  /*54d0*/  UMOV UR11, UR43 ;  /* 0x0000002b000b7c82 */ /* 0x000fe20008000000 */
[----:B------:R-:W-:Y:S01]  /*54e0*/  UMOV UR12, UR36 ;  /* 0x00000024000c7c82 */ /* 0x000fe20008000000 */
[----:B------:R-:W-:Y:S01]  /*54f0*/  UMOV UR9, UR17 ;  /* 0x0000001100097c82 */ /* 0x000fe20008000000 */
[----:B------:R-:W-:Y:S01]  /*5500*/  IMAD.U32 R9, RZ, RZ, UR4 ;  /* 0x00000004ff097e24 */ /* 0x000fe2000f8e00ff */
[----:B------:R-:W-:Y:S01]  /*5510*/  @!P1 R2UR UR4, R8 ;  /* 0x00000000080492ca */ /* 0x000fe200000e0000 */
[----:B------:R-:W-:Y:S01]  /*5520*/  UMOV UR36, UR29 ;  /* 0x0000001d00247c82 */ /* 0x000fe20008000000 */
[----:B------:R-:W-:Y:S02]  /*5530*/  LOP3.LUT R13, R13, R0, RZ, 0x3c, !PT ;  /* 0x000000000d0d7212 */ /* 0x000fe400078e3cff */
[----:B------:R-:W-:Y:S02]  /*5540*/  @!P1 R2UR UR5, R9 ;  /* 0x00000000090592ca */ /* 0x000fe400000e0000 */
[----:B------:R-:W-:Y:S11]  /*5550*/  SEL R14, R14, RZ, P0 ;  /* 0x000000ff0e0e7207 */ /* 0x000ff60000000000 */
[----:B------:R1:W-:Y:S01]  /*5560*/  @!UP0 UTMALDG.3D [UR16], [UR4], desc[UR6] ;  /* 0x00000610040085b4 */ /* 0x0003e20008011000 */
[----:B------:R-:W-:Y:S05]  /*5570*/  VOTEU.ALL UP0, P1 ;  /* 0x0000000000ff7886 */ /* 0x000fea0000800000 */
[----:B------:R2:W-:Y:S01]  /*5580*/  @!UP0 UTMALDG.3D [UR8], [UR4], desc[UR6] ;  /* 0x00000608040085b4 */ /* 0x0005e20008011000 */
[----:B------:R2:W-:Y:S01]  /*5590*/  @!P1 SYNCS.ARRIVE.TRANS64.RED.A0TR RZ, [UR21+0x68], R7 ;  /* 0x00006807ffff99a7 */ /* 0x0005e20008300415 */
[----:B------:R-:W-:Y:S01]  /*55a0*/  SYNCS.ARRIVE.TRANS64.RED.A1T0 RZ, [UR37], RZ ;  /* 0x000000ffffff79a7 */ /* 0x000fe20008100425 */
[----:B-1----:R-:W-:Y:S01]  /*55b0*/  UIADD3 UR20, UPT, UPT, UR14, UR26, URZ ;  /* 0x0000001a0e147290 */ /* 0x002fe2000fffe0ff */
[----:B------:R-:W-:Y:S11]  /*55c0*/  BRA.U UP1, `(.L_x_97) ;  /* 0xfffffff101047547 */ /* 0x000ff6000b83ffff */
[----:B------:R-:W-:-:S04]  /*55d0*/  SHF.L.U32 R2, R15, 0x1f, RZ ;  /* 0x0000001f0f027819 */ /* 0x000fc800000006ff */
[----:B------:R-:W1:Y:S02]  /*55e0*/  SYNCS.PHASECHK.TRANS64.TRYWAIT P0, [UR21+0x70], R2 ;  /* 0x00007002ff0075a7 */ /* 0x000e640008001115 */
[----:B-1----:R-:W-:Y:S05]  /*55f0*/  @!P0 BRA `(.L_x_98) ;  /* 0x00000040007c8947 */ /* 0x002fea0003800000 */
.L_x_193:
[----:B------:R-:W3:Y:S02]  /*5600*/  SYNCS.PHASECHK.TRANS64.TRYWAIT P0, [UR21+0x78], R2 ;  /* 0x00007802ff0075a7 */ /* 0x000ee40008001115 */
[----:B---3--:R-:W-:Y:S05]  /*5610*/  @!P0 BRA `(.L_x_99) ;  /* 0x00000040008c8947 */ /* 0x008fea0003800000 */
.L_x_195:
[----:B------:R-:W3:Y:S02]  /*5620*/  SYNCS.PHASECHK.TRANS64.TRYWAIT P0, [UR21+0x80], R2 ;  /* 0x00008002ff0075a7 */ /* 0x000ee40008001115 */
[----:B---3--:R-:W-:Y:S05]  /*5630*/  @!P0 BRA `(.L_x_100) ;  /* 0x00000040009c8947 */ /* 0x008fea0003800000 */
.L_x_197:
[----:B-1----:R-:W-:-:S07]  /*5640*/  MOV R0, UR21 ;  /* 0x0000001500007c02 */ /* 0x002fce0008000f00 */
.L_x_101:
[----:B-1----:R-:W-:-:S04]  /*5650*/  SHF.L.U32 R2, R15, 0x1f, RZ ;  /* 0x0000001f0f027819 */ /* 0x002fc800000006ff */
[----:B------:R1:W3:Y:S03]  /*5660*/  SYNCS.PHASECHK.TRANS64.TRYWAIT P0, [R0+URZ+0x88], R2 ;  /* 0x00008802000075a7 */ /* 0x0002e600080011ff */
[----:B---3--:R-:W-:Y:S05]  /*5670*/  @!P0 NANOSLEEP.SYNCS 0x989680 ;  /* 0x009896800000895d */ /* 0x008fea0003900000 */
[----:B------:R-:W3:Y:S02]  /*5680*/  @!P0 SYNCS.PHASECHK.TRANS64 P0, [R0+URZ+0x88], R2 ;  /* 0x00008802000085a7 */ /* 0x000ee400080010ff */
[----:B--23--:R-:W-:Y:S05]  /*5690*/  @P0 EXIT ;  /* 0x000000000000094d */ /* 0x00cfea0003800000 */
[----:B------:R-:W-:Y:S05]  /*56a0*/  BRA `(.L_x_101) ;  /* 0xfffffffc00e87947 */ /* 0x000fea000383ffff */
.L_x_86:
[----:B------:R-:W-:-:S06]  /*56b0*/  UISETP.GE.AND UP0, UPT, UR25, 0x4, UPT ;  /* 0x000000041900788c */ /* 0x000fcc000bf06270 */
[----:B------:R-:W-:-:S13]  /*56c0*/  PLOP3.LUT P0, PT, PT, PT, UP0, 0x80, 0x8 ;  /* 0x000000000008781c */ /* 0x000fda0003f0f008 */
[----:B------:R-:W-:Y:S05]  /*56d0*/  @!P0 EXIT ;  /* 0x000000000000894d */ /* 0x000fea0003800000 */
[----:B------:R-:W-:Y:S01]  /*56e0*/  BAR.SYNC.DEFER_BLOCKING 0x6, 0xa0 ;  /* 0x0182800000007b1d */ /* 0x000fe20000010000 */
[C---:B------:R-:W-:Y:S01]  /*56f0*/  IMAD.SHL.U32 R45, R60.reuse, 0x10, RZ ;  /* 0x000000103c2d7824 */ /* 0x040fe200078e00ff */
[C---:B------:R-:W-:Y:S01]  /*5700*/  SHF.L.U32 R3, R47.reuse, 0x15, RZ ;  /* 0x000000152f037819 */ /* 0x040fe200000006ff */
[C---:B------:R-:W-:Y:S02]  /*5710*/  IMAD.U32 R23, R60.reuse, 0x10000, RZ ;  /* 0x000100003c177824 */ /* 0x040fe400078e00ff */
[----:B------:R-:W-:Y:S02]  /*5720*/  HFMA2 R59, -RZ, RZ, 0, 5.9604644775390625e-08 ;  /* 0x00000001ff3b7431 */ /* 0x000fe400000001ff */
[----:B------:R-:W-:Y:S01]  /*5730*/  IMAD.SHL.U32 R2, R60, 0x2, RZ ;  /* 0x000000023c027824 */ /* 0x000fe200078e00ff */
[----:B------:R-:W-:Y:S01]  /*5740*/  UMOV UR43, 0x400 ;  /* 0x00000400002b7882 */ /* 0x000fe20000000000 */
[----:B------:R-:W1:Y:S01]  /*5750*/  LDCU.64 UR4, c[0x0][0x890] ;  /* 0x00011200ff0477ac */ /* 0x000e620008000a00 */
[----:B------:R-:W2:Y:S01]  /*5760*/  LDC.64 R42, c[0x0][0x8b0] ;  /* 0x00022c00ff2a7b82 */ /* 0x000ea20000000a00 */
[----:B------:R-:W-:Y:S01]  /*5770*/  IMAD.SHL.U32 R6, R47, 0x200, RZ ;  /* 0x000002002f067824 */ /* 0x000fe200078e00ff */
[C---:B------:R-:W-:Y:S01]  /*5780*/  LOP3.LUT R7, R45.reuse, 0x40, RZ, 0xc0, !PT ;  /* 0x000000402d077812 */ /* 0x040fe200078ec0ff */
[----:B------:R-:W-:Y:S01]  /*5790*/  ULEA UR43, UR47, UR43, 0x18 ;  /* 0x0000002b2f2b7291 */ /* 0x000fe2000f8ec0ff */
[----:B------:R-:W-:Y:S01]  /*57a0*/  LOP3.LUT R44, R45, 0x5b0, RZ, 0xc0, !PT ;  /* 0x000005b02d2c7812 */ /* 0x000fe200078ec0ff */
[----:B------:R-:W-:Y:S01]  /*57b0*/  IMAD.MOV.U32 R22, RZ, RZ, RZ ;  /* 0x000000ffff167224 */ /* 0x000fe200078e00ff */
[----:B------:R-:W-:Y:S01]  /*57c0*/  LOP3.LUT R3, R3, 0x200000, RZ, 0xc0, !PT ;  /* 0x0020000003037812 */ /* 0x000fe200078ec0ff */
[----:B------:R-:W-:Y:S01]  /*57d0*/  IMAD.MOV.U32 R58, RZ, RZ, RZ ;  /* 0x000000ffff3a7224 */ /* 0x000fe200078e00ff */
[----:B------:R-:W3:Y:S01]  /*57e0*/  LDC.64 R40, c[0x0][0x8a8] ;  /* 0x00022a00ff287b82 */ /* 0x000ee20000000a00 */
[----:B------:R-:W-:Y:S01]  /*57f0*/  LOP3.LUT R2, R7, 0x8, R2, 0xf8, !PT ;  /* 0x0000000807027812 */ /* 0x000fe200078ef802 */
[----:B------:R-:W-:Y:S01]  /*5800*/  IMAD.MOV.U32 R55, RZ, RZ, RZ ;  /* 0x000000ffff377224 */ /* 0x000fe200078e00ff */
[----:B------:R-:W-:Y:S01]  /*5810*/  LOP3.LUT R44, R44, 0x200, R6, 0xf8, !PT ;  /* 0x000002002c2c7812 */ /* 0x000fe200078ef806 */
[----:B------:R-:W4:Y:S01]  /*5820*/  LDCU UR60, c[0x0][0x370] ;  /* 0x00006e00ff3c77ac */ /* 0x000f220008000800 */
[----:B------:R-:W-:-:S02]  /*5830*/  LOP3.LUT R23, R3, 0x400000, R23, 0xf8, !PT ;  /* 0x0040000003177812 */ /* 0x000fc400078ef817 */
[----:B------:R-:W-:Y:S01]  /*5840*/  LOP3.LUT P0, RZ, R45, 0x40, RZ, 0xc0, !PT ;  /* 0x000000402dff7812 */ /* 0x000fe2000780c0ff */
[----:B------:R-:W4:Y:S01]  /*5850*/  LDS R0, [UR43+0x150] ;  /* 0x0001502bff007984 */ /* 0x000f220008000800 */
[----:B-1----:R-:W-:Y:S01]  /*5860*/  IMAD.U32 R49, RZ, RZ, UR4 ;  /* 0x00000004ff317e24 */ /* 0x002fe2000f8e00ff */
[----:B------:R-:W-:Y:S01]  /*5870*/  UIADD3 UR4, UPT, UPT, UR43, 0x200, URZ ;  /* 0x000002002b047890 */ /* 0x000fe2000fffe0ff */
[----:B------:R-:W-:Y:S01]  /*5880*/  LOP3.LUT R44, R44, R2, RZ, 0xfc, !PT ;  /* 0x000000022c2c7212 */ /* 0x000fe200078efcff */
[----:B------:R-:W-:Y:S01]  /*5890*/  IMAD.U32 R48, RZ, RZ, UR5 ;  /* 0x00000005ff307e24 */ /* 0x000fe2000f8e00ff */
[----:B------:R-:W-:Y:S01]  /*58a0*/  P2R R2, PR, RZ, 0x1 ;  /* 0x00000001ff027803 */ /* 0x000fe20000000000 */
[----:B------:R-:W1:Y:S01]  /*58b0*/  LDCU UR42, c[0x0][0xb0c] ;  /* 0x00016180ff2a77ac */ /* 0x000e620008000800 */
[----:B------:R-:W-:Y:S01]  /*58c0*/  LOP3.LUT R60, R60, 0x60, RZ, 0xc0, !PT ;  /* 0x000000603c3c7812 */ /* 0x000fe200078ec0ff */
[----:B------:R-:W-:Y:S01]  /*58d0*/  IMAD.U32 R52, RZ, RZ, UR4 ;  /* 0x00000004ff347e24 */ /* 0x000fe2000f8e00ff */
[----:B------:R-:W-:Y:S01]  /*58e0*/  MOV R57, RZ ;  /* 0x000000ff00397202 */ /* 0x000fe20000000f00 */
[----:B------:R-:W1:Y:S01]  /*58f0*/  LDCU UR39, c[0x0][0xb30] ;  /* 0x00016600ff2777ac */ /* 0x000e620008000800 */
[----:B------:R-:W1:Y:S01]  /*5900*/  LDCU.64 UR54, c[0x0][0x888] ;  /* 0x00011100ff3677ac */ /* 0x000e620008000a00 */
[----:B------:R-:W1:Y:S01]  /*5910*/  LDCU.64 UR40, c[0x0][0xb28] ;  /* 0x00016500ff2877ac */ /* 0x000e620008000a00 */
[----:B------:R-:W1:Y:S01]  /*5920*/  LDCU.128 UR56, c[0x0][0xb10] ;  /* 0x00016200ff3877ac */ /* 0x000e620008000c00 */
[----:B------:R-:W1:Y:S01]  /*5930*/  LDCU UR53, c[0x0][0x374] ;  /* 0x00006e80ff3577ac */ /* 0x000e620008000800 */
[----:B------:R-:W-:Y:S01]  /*5940*/  UMOV UR52, URZ ;  /* 0x000000ff00347c82 */ /* 0x000fe20008000000 */
[----:B------:R-:W-:Y:S01]  /*5950*/  UMOV UR46, URZ ;  /* 0x000000ff002e7c82 */ /* 0x000fe20008000000 */
[----:B-1234-:R-:W-:-:S07]  /*5960*/  IMAD.IADD R23, R0, 0x1, R23 ;  /* 0x0000000100177824 */ /* 0x01efce00078e0217 */
.L_x_145:
[----:B------:R-:W-:Y:S02]  /*5970*/  LEA R3, R55, UR43, 0x3 ;  /* 0x0000002b37037c11 */ /* 0x000fe4000f8e18ff */
[----:B------:R-:W-:Y:S02]  /*5980*/  SHF.L.U32 R0, R57, 0x1f, RZ ;  /* 0x0000001f39007819 */ /* 0x000fe400000006ff */
[----:B-1----:R-:W-:Y:S02]  /*5990*/  LEA R4, R55, UR43, 0x4 ;  /* 0x0000002b37047c11 */ /* 0x002fe4000f8e20ff */
[----:B------:R-:W1:Y:S02]  /*59a0*/  SYNCS.PHASECHK.TRANS64.TRYWAIT P0, [R3+URZ+0xa0], R0 ;  /* 0x0000a000030075a7 */ /* 0x000e6400080011ff */
[----:B-1----:R-:W-:Y:S05]  /*59b0*/  @!P0 BRA `(.L_x_102) ;  /* 0x0000003c00d48947 */ /* 0x002fea0003800000 */
.L_x_198:
        /* <DEDUP_REMOVED lines=8> */
[----:B--2---:R-:W-:Y:S11]  /*5a40*/  LOP3.LUT P0, RZ, R6, 0x1, RZ, 0xc0, !PT ;  /* 0x0000000106ff7812 */ /* 0x004ff6000780c0ff */
[----:B------:R-:W-:Y:S02]  /*5a50*/  @!UPT UIADD3 URZ, UPT, UPT, URZ, URZ, URZ ;  /* 0x000000fffffff290 */ /* 0x000fe4000fffe0ff */
[----:B---3--:R-:W-:Y:S01]  /*5a60*/  VOTEU.ANY UP1, P0 ;  /* 0x0000000000ff7886 */ /* 0x008fe20000020100 */
[----:B------:R-:W-:Y:S01]  /*5a70*/  PLOP3.LUT P0, PT, PT, PT, UP1, 0x80, 0x8 ;  /* 0x000000000008781c */ /* 0x000fe20003f0f018 */
[----:B------:R-:W-:Y:S11]  /*5a80*/  UP2UR UR62, UPR, URZ, 0x2 ;  /* 0x00000002ff3e7883 */ /* 0x000ff60008000000 */
[----:B------:R-:W-:Y:S01]  /*5a90*/  @!UPT UIADD3 URZ, UPT, UPT, URZ, URZ, URZ ;  /* 0x000000fffffff290 */ /* 0x000fe2000fffe0ff */
[----:B-1----:R-:W-:Y:S02]  /*5aa0*/  @P0 SHF.R.U32.HI R0, RZ, 0x10, R5 ;  /* 0x00000010ff000819 */ /* 0x002fe40000011605 */
        /* <DEDUP_REMOVED lines=12> */
[----:B------:R-:W2:Y:S01]  /*5b70*/  LDCU UR12, c[0x0][0xb20] ;  /* 0x00016400ff0c77ac */ /* 0x000ea20008000800 */
[----:B------:R-:W-:Y:S02]  /*5b80*/  UIMAD.WIDE.U32 UR4, UR53, UR59, URZ ;  /* 0x0000003b350472a5 */ /* 0x000fe4000f8e00ff */
[----:B------:R-:W-:Y:S02]  /*5b90*/  UIMAD.WIDE.U32 UR6, UR60, UR56, URZ ;  /* 0x000000383c0672a5 */ /* 0x000fe4000f8e00ff */
[----:B------:R-:W-:Y:S02]  /*5ba0*/  UISETP.NE.AND UP0, UPT, UR58, 0x1, UPT ;  /* 0x000000013a00788c */ /* 0x000fe4000bf05270 */
[----:B------:R-:W-:Y:S02]  /*5bb0*/  UIMAD.WIDE.U32 UR8, UR37, UR59, URZ ;  /* 0x0000003b250872a5 */ /* 0x000fe4000f8e00ff */
[----:B------:R-:W-:Y:S02]  /*5bc0*/  UIMAD.WIDE.U32 UR10, UR38, UR56, URZ ;  /* 0x00000038260a72a5 */ /* 0x000fe4000f8e00ff */
[----:B------:R-:W-:Y:S02]  /*5bd0*/  UISETP.NE.AND UP1, UPT, UR42, 0x1, UPT ;  /* 0x000000012a00788c */ /* 0x000fe4000bf25270 */
[----:B------:R-:W-:Y:S01]  /*5be0*/  UISETP.NE.AND UP2, UPT, UR45, 0x1, UPT ;  /* 0x000000012d00788c */ /* 0x000fe2000bf45270 */
[----:B------:R-:W-:Y:S02]  /*5bf0*/  UMOV UR4, UR5 ;  /* 0x0000000500047c82 */ /* 0x000fe40008000000 */
[----:B--2---:R-:W-:Y:S03]  /*5c00*/  USHF.R.U32.HI UR5, URZ, UR12, UR4 ;  /* 0x0000000cff057299 */ /* 0x004fe60008011604 */
[----:B------:R-:W-:Y:S02]  /*5c10*/  UMOV UR4, UR7 ;  /* 0x0000000700047c82 */ /* 0x000fe40008000000 */
[----:B------:R-:W-:Y:S02]  /*5c20*/  USHF.R.U32.HI UR7, URZ, UR57, UR4 ;  /* 0x00000039ff077299 */ /* 0x000fe40008011604 */
[----:B------:R-:W-:Y:S02]  /*5c30*/  USEL UR4, UR53, UR5, !UP0 ;  /* 0x0000000535047287 */ /* 0x000fe4000c000000 */
[----:B------:R-:W-:Y:S01]  /*5c40*/  USEL UR7, UR60, UR7, !UP1 ;  /* 0x000000073c077287 */ /* 0x000fe2000c800000 */
[----:B------:R-:W-:Y:S01]  /*5c50*/  UMOV UR5, UR9 ;  /* 0x0000000900057c82 */ /* 0x000fe20008000000 */
[----:B------:R-:W-:Y:S02]  /*5c60*/  UIMAD.WIDE.U32 UR8, UR4, UR40, URZ ;  /* 0x00000028040872a5 */ /* 0x000fe4000f8e00ff */
[----:B------:R-:W-:Y:S03]  /*5c70*/  USHF.R.U32.HI UR6, URZ, UR12, UR5 ;  /* 0x0000000cff067299 */ /* 0x000fe60008011605 */
[----:B------:R-:W-:Y:S01]  /*5c80*/  UMOV UR5, UR11 ;  /* 0x0000000b00057c82 */ /* 0x000fe20008000000 */
[----:B------:R-:W-:Y:S02]  /*5c90*/  UIMAD.WIDE.U32 UR10, UR7, UR40, URZ ;  /* 0x00000028070a72a5 */ /* 0x000fe4000f8e00ff */
[----:B------:R-:W-:Y:S02]  /*5ca0*/  USHF.R.U32.HI UR12, URZ, UR57, UR5 ;  /* 0x00000039ff0c7299 */ /* 0x000fe40008011605 */
[----:B------:R-:W-:Y:S01]  /*5cb0*/  USEL UR6, UR37, UR6, !UP0 ;  /* 0x0000000625067287 */ /* 0x000fe2000c000000 */
[----:B------:R-:W-:Y:S02]  /*5cc0*/  UMOV UR5, UR9 ;  /* 0x0000000900057c82 */ /* 0x000fe40008000000 */
[----:B------:R-:W-:Y:S01]  /*5cd0*/  UMOV UR10, UR11 ;  /* 0x0000000b000a7c82 */ /* 0x000fe20008000000 */
[----:B------:R-:W-:Y:S02]  /*5ce0*/  @UP2 USHF.R.U32.HI UR4, URZ, UR41, UR5 ;  /* 0x00000029ff042299 */ /* 0x000fe40008011605 */
[----:B------:R-:W-:Y:S02]  /*5cf0*/  @UP2 USHF.R.U32.HI UR7, URZ, UR41, UR10 ;  /* 0x00000029ff072299 */ /* 0x000fe4000801160a */
[----:B------:R-:W-:Y:S02]  /*5d00*/  UIMAD UR4, UR45, UR4, URZ ;  /* 0x000000042d0472a4 */ /* 0x000fe4000f8e02ff */
        /* <DEDUP_REMOVED lines=8> */
[----:B------:R-:W-:Y:S02]  /*5d90*/  USEL UR11, UR6, UR4, !UP2 ;  /* 0x00000004060b7287 */ /* 0x000fe4000d000000 */
[----:B------:R-:W-:Y:S02]  /*5da0*/  UIADD3 UR8, UPT, UPT, -UR5, URZ, URZ ;  /* 0x000000ff05087290 */ /* 0x000fe4000fffe1ff */
[----:B------:R-:W-:Y:S01]  /*5db0*/  UIADD3 UR10, UPT, UPT, -UR11, URZ, URZ ;  /* 0x000000ff0b0a7290 */ /* 0x000fe2000fffe1ff */
[----:B------:R-:W-:Y:S01]  /*5dc0*/  @!UP0 UMOV UR4, UR9 ;  /* 0x0000000900048c82 */ /* 0x000fe20008000000 */
[----:B------:R-:W-:Y:S02]  /*5dd0*/  UIADD3 UR9, UPT, UPT, -UR6, URZ, URZ ;  /* 0x000000ff06097290 */ /* 0x000fe4000fffe1ff */
[----:B------:R-:W-:Y:S02]  /*5de0*/  @!UP0 USHF.R.U32.HI UR4, URZ, UR41, UR4 ;  /* 0x00000029ff048299 */ /* 0x000fe40008011604 */
[----:B------:R-:W-:Y:S02]  /*5df0*/  UIMAD UR10, UR45, UR10, UR6 ;  /* 0x0000000a2d0a72a4 */ /* 0x000fe4000f8e0206 */
[----:B------:R-:W-:Y:S04]  /*5e00*/  @!UP0 USEL UR4, UR5, UR4, !UP2 ;  /* 0x0000000405048287 */ /* 0x000fe8000d000000 */
[----:B------:R-:W-:Y:S02]  /*5e10*/  @!UP0 UIMAD UR10, UR7, UR10, UR4 ;  /* 0x0000000a070a82a4 */ /* 0x000fe4000f8e0204 */
[----:B------:R-:W-:Y:S02]  /*5e20*/  @!UP0 UIADD3 UR11, UPT, UPT, UR11, -UR4, URZ ;  /* 0x800000040b0b8290 */ /* 0x000fe4000fffe0ff */
[----:B------:R-:W-:Y:S02]  /*5e30*/  UIMAD UR7, UR42, UR8, UR38 ;  /* 0x000000082a0772a4 */ /* 0x000fe4000f8e0226 */
[----:B------:R-:W-:Y:S02]  /*5e40*/  @!UP0 UIMAD UR6, UR11, UR45, UR5 ;  /* 0x0000002d0b0682a4 */ /* 0x000fe4000f8e0205 */
[----:B------:R-:W-:Y:S01]  /*5e50*/  UIMAD UR4, UR58, UR9, UR37 ;  /* 0x000000093a0472a4 */ /* 0x000fe2000f8e0225 */
[----:B------:R-:W-:Y:S02]  /*5e60*/  @!UP0 UMOV UR5, UR10 ;  /* 0x0000000a00058c82 */ /* 0x000fe40008000000 */
[----:B------:R-:W-:Y:S02]  /*5e70*/  UIMAD UR38, UR5, UR42, UR7 ;  /* 0x0000002a052672a4 */ /* 0x000fe4000f8e0207 */
[----:B------:R-:W-:Y:S11]  /*5e80*/  UIMAD UR37, UR6, UR58, UR4 ;  /* 0x0000003a062572a4 */ /* 0x000ff6000f8e0204 */
[----:B------:R-:W-:Y:S01]  /*5e90*/  @!UPT UIADD3 URZ, UPT, UPT, URZ, URZ, URZ ;  /* 0x000000fffffff290 */ /* 0x000fe2000fffe0ff */
.L_x_103:
[----:B------:R-:W-:Y:S01]  /*5ea0*/  UISETP.NE.AND UP0, UPT, UR39, 0x1, UPT ;  /* 0x000000012700788c */ /* 0x000fe2000bf05270 */
[----:B------:R-:W-:Y:S01]  /*5eb0*/  LOP3.LUT P0, RZ, R52, 0x90, RZ, 0xc0, !PT ;  /* 0x0000009034ff7812 */ /* 0x000fe2000780c0ff */
[----:B------:R-:W-:Y:S01]  /*5ec0*/  USHF.L.U32 UR50, UR20, 0x6, URZ ;  /* 0x0000000614327899 */ /* 0x000fe200080006ff */
[----:B------:R-:W-:Y:S01]  /*5ed0*/  BSSY.RECONVERGENT B6, `(.L_x_104) ;  /* 0x0000034000067945 */ /* 0x000fe20003800200 */
[----:B------:R-:W-:Y:S01]  /*5ee0*/  USHF.L.U32 UR49, UR24, 0x7, URZ ;  /* 0x0000000718317899 */ /* 0x000fe200080006ff */
[----:B------:R-:W-:Y:S06]  /*5ef0*/  IADD3 R55, PT, PT, R55, 0x1, RZ ;  /* 0x0000000137377810 */ /* 0x000fec0007ffe0ff */
[----:B------:R-:W2:Y:S01]  /*5f00*/  @!UP0 LDCU.128 UR12, c[0x0][0xb10] ;  /* 0x00016200ff0c87ac */ /* 0x000ea20008000c00 */
[----:B------:R-:W3:Y:S01]  /*5f10*/  @!UP0 LDCU UR5, c[0x0][0xb0c] ;  /* 0x00016180ff0587ac */ /* 0x000ee20008000800 */
[----:B------:R-:W4:Y:S01]  /*5f20*/  @!UP0 LDCU UR10, c[0x0][0xb20] ;  /* 0x00016400ff0a87ac */ /* 0x000f220008000800 */
[----:B--2---:R-:W-:Y:S02]  /*5f30*/  UIMAD.WIDE.U32 UR8, UR38, UR12, URZ ;  /* 0x0000000c260872a5 */ /* 0x004fe4000f8e00ff */
[----:B------:R-:W-:Y:S02]  /*5f40*/  UIMAD.WIDE.U32 UR6, UR37, UR15, URZ ;  /* 0x0000000f250672a5 */ /* 0x000fe4000f8e00ff */
[----:B------:R-:W-:Y:S03]  /*5f50*/  @!UP0 UISETP.NE.AND UP1, UPT, UR14, 0x1, UPT ;  /* 0x000000010e00888c */ /* 0x000fe6000bf25270 */
[----:B------:R-:W-:Y:S01]  /*5f60*/  @!UP0 UMOV UR4, UR9 ;  /* 0x0000000900048c82 */ /* 0x000fe20008000000 */
[----:B---3--:R-:W-:Y:S02]  /*5f70*/  @!UP0 UISETP.NE.AND UP2, UPT, UR5, 0x1, UPT ;  /* 0x000000010500888c */ /* 0x008fe4000bf45270 */
[----:B------:R-:W-:Y:S01]  /*5f80*/  @!UP0 USHF.R.U32.HI UR4, URZ, UR13, UR4 ;  /* 0x0000000dff048299 */ /* 0x000fe20008011604 */
[----:B------:R-:W-:Y:S02]  /*5f90*/  @!UP0 UMOV UR6, UR7 ;  /* 0x0000000700068c82 */ /* 0x000fe40008000000 */
[----:B----4-:R-:W-:Y:S02]  /*5fa0*/  @!UP0 USHF.R.U32.HI UR6, URZ, UR10, UR6 ;  /* 0x0000000aff068299 */ /* 0x010fe40008011606 */
[----:B------:R-:W-:Y:S02]  /*5fb0*/  @!UP0 USEL UR7, UR38, UR4, !UP2 ;  /* 0x0000000426078287 */ /* 0x000fe4000d000000 */
[----:B------:R-:W-:Y:S04]  /*5fc0*/  @!UP0 USEL UR6, UR37, UR6, !UP1 ;  /* 0x0000000625068287 */ /* 0x000fe8000c800000 */
[----:B------:R-:W-:Y:S02]  /*5fd0*/  @!UP0 UIADD3 UR4, UPT, UPT, -UR7, UR6, URZ ;  /* 0x0000000607048290 */ /* 0x000fe4000fffe1ff */
[----:B------:R-:W-:Y:S02]  /*5fe0*/  @!UP0 UIADD3 UR6, UPT, UPT, UR7, -UR6, URZ ;  /* 0x8000000607068290 */ /* 0x000fe4000fffe0ff */
[----:B------:R-:W-:Y:S02]  /*5ff0*/  @!UP0 UIMAD UR38, UR4, UR5, UR38 ;  /* 0x00000005042682a4 */ /* 0x000fe4000f8e0226 */
[----:B------:R-:W-:Y:S01]  /*6000*/  @!UP0 UIMAD UR37, UR6, UR14, UR37 ;  /* 0x0000000e062582a4 */ /* 0x000fe2000f8e0225 */
[----:B------:R-:W-:Y:S11]  /*6010*/  @!P0 BRA `(.L_x_105) ;  /* 0x00000000007c8947 */ /* 0x000ff60003800000 */
[----:B------:R-:W2:Y:S01]  /*6020*/  LDCU.64 UR8, c[0x4][0x80] ;  /* 0x01001000ff0877ac */ /* 0x000ea20008000a00 */
[----:B------:R-:W-:Y:S01]  /*6030*/  MOV R2, 0x0 ;  /* 0x0000000000027802 */ /* 0x000fe20000000f00 */
[----:B------:R-:W-:Y:S02]  /*6040*/  HFMA2 R12, -RZ, RZ, 0, 5.9604644775390625e-08 ;  /* 0x00000001ff0c7431 */ /* 0x000fe400000001ff */
[----:B------:R-:W-:Y:S01]  /*6050*/  IMAD.MOV.U32 R8, RZ, RZ, 0x70 ;  /* 0x00000070ff087424 */ /* 0x000fe200078e00ff */
[----:B------:R3:W4:Y:S01]  /*6060*/  LDC.64 R14, c[0x4][R2] ;  /* 0x01000000020e7b82 */ /* 0x0007220000000a00 */
[----:B------:R-:W1:Y:S01]  /*6070*/  LDCU.64 UR6, c[0x4][0x88] ;  /* 0x01001100ff0677ac */ /* 0x000e620008000a00 */
[----:B------:R-:W-:Y:S01]  /*6080*/  IMAD.MOV.U32 R13, RZ, RZ, RZ ;  /* 0x000000ffff0d7224 */ /* 0x000fe200078e00ff */
[----:B------:R-:W1:Y:S01]  /*6090*/  LDCU.64 UR4, c[0x4][0x8] ;  /* 0x01000100ff0477ac */ /* 0x000e620008000a00 */
[----:B--2---:R-:W-:Y:S01]  /*60a0*/  MOV R5, UR9 ;  /* 0x0000000900057c02 */ /* 0x004fe20008000f00 */
[----:B------:R-:W-:Y:S01]  /*60b0*/  IMAD.U32 R4, RZ, RZ, UR8 ;  /* 0x00000008ff047e24 */ /* 0x000fe2000f8e00ff */
[----:B-1----:R-:W-:Y:S01]  /*60c0*/  MOV R7, UR7 ;  /* 0x0000000700077c02 */ /* 0x002fe20008000f00 */
[----:B------:R-:W-:Y:S01]  /*60d0*/  IMAD.U32 R6, RZ, RZ, UR6 ;  /* 0x00000006ff067e24 */ /* 0x000fe2000f8e00ff */
[----:B------:R-:W-:Y:S01]  /*60e0*/  MOV R11, UR5 ;  /* 0x00000005000b7c02 */ /* 0x000fe20008000f00 */
[----:B------:R-:W-:Y:S02]  /*60f0*/  IMAD.U32 R10, RZ, RZ, UR4 ;  /* 0x00000004ff0a7e24 */ /* 0x000fe4000f8e00ff */
[----:B------:R-:W-:Y:S07]  /*6100*/  LEPC R20, `(.L_x_106) ;  /* 0x000000001014794e */ /* 0x000fee0000000000 */
[----:B---345:R-:W-:Y:S05]  /*6110*/  CALL.ABS.NOINC R14 ;  /* 0x000000000e007343 */ /* 0x038fea0003c00000 */
.L_x_106:
[----:B------:R-:W1:Y:S01]  /*6120*/  LDCU.64 UR8, c[0x4][0x80] ;  /* 0x01001000ff0877ac */ /* 0x000e620008000a00 */
[----:B------:R-:W2:Y:S01]  /*6130*/  LDC.64 R2, c[0x4][R2] ;  /* 0x0100000002027b82 */ /* 0x000ea20000000a00 */
[----:B------:R-:W-:Y:S02]  /*6140*/  HFMA2 R12, -RZ, RZ, 0, 5.9604644775390625e-08 ;  /* 0x00000001ff0c7431 */ /* 0x000fe400000001ff */
[----:B------:R-:W-:Y:S02]  /*6150*/  IMAD.MOV.U32 R8, RZ, RZ, 0x70 ;  /* 0x00000070ff087424 */ /* 0x000fe400078e00ff */
[----:B------:R-:W-:Y:S01]  /*6160*/  IMAD.MOV.U32 R13, RZ, RZ, RZ ;  /* 0x000000ffff0d7224 */ /* 0x000fe200078e00ff */
[----:B------:R-:W3:Y:S01]  /*6170*/  LDCU.64 UR6, c[0x4][0x88] ;  /* 0x01001100ff0677ac */ /* 0x000ee20008000a00 */
[----:B------:R-:W4:Y:S01]  /*6180*/  LDCU.64 UR4, c[0x4][0x8] ;  /* 0x01000100ff0477ac */ /* 0x000f220008000a00 */
[----:B-1----:R-:W-:Y:S02]  /*6190*/  MOV R4, UR8 ;  /* 0x0000000800047c02 */ /* 0x002fe40008000f00 */
[----:B------:R-:W-:Y:S02]  /*61a0*/  MOV R5, UR9 ;  /* 0x0000000900057c02 */ /* 0x000fe40008000f00 */
[----:B---3--:R-:W-:Y:S01]  /*61b0*/  MOV R7, UR7 ;  /* 0x0000000700077c02 */ /* 0x008fe20008000f00 */
[----:B------:R-:W-:Y:S01]  /*61c0*/  IMAD.U32 R6, RZ, RZ, UR6 ;  /* 0x00000006ff067e24 */ /* 0x000fe2000f8e00ff */
[----:B----4-:R-:W-:Y:S01]  /*61d0*/  MOV R11, UR5 ;  /* 0x00000005000b7c02 */ /* 0x010fe20008000f00 */
[----:B------:R-:W-:Y:S02]  /*61e0*/  IMAD.U32 R10, RZ, RZ, UR4 ;  /* 0x00000004ff0a7e24 */ /* 0x000fe4000f8e00ff */
[----:B------:R-:W-:Y:S07]  /*61f0*/  LEPC R20, `(.L_x_105) ;  /* 0x000000001014794e */ /* 0x000fee0000000000 */
[----:B--2---:R-:W-:Y:S05]  /*6200*/  CALL.ABS.NOINC R2 ;  /* 0x0000000002007343 */ /* 0x004fea0003c00000 */
.L_x_105:
[----:B------:R-:W-:Y:S05]  /*6210*/  BSYNC.RECONVERGENT B6 ;  /* 0x0000000000067941 */ /* 0x000fea0003800200 */
.L_x_104:
[----:B------:R-:W-:Y:S02]  /*6220*/  R2UR UR6, R51 ;  /* 0x00000000330672ca */ /* 0x000fe400000e0000 */
[----:B------:R-:W-:Y:S02]  /*6230*/  R2UR UR5, R49 ;  /* 0x00000000310572ca */ /* 0x000fe400000e0000 */
[----:B------:R-:W-:Y:S02]  /*6240*/  R2UR UR4, R48 ;  /* 0x00000000300472ca */ /* 0x000fe400000e0000 */
[----:B------:R-:W-:Y:S02]  /*6250*/  ISETP.NE.U32.AND P4, PT, R42, RZ, PT ;  /* 0x000000ff2a00720c */ /* 0x000fe40003f85070 */
[----:B------:R-:W-:Y:S02]  /*6260*/  ISETP.NE.U32.AND P2, PT, RZ, UR54, PT ;  /* 0x00000036ff007c0c */ /* 0x000fe4000bf45070 */
[----:B------:R-:W-:Y:S02]  /*6270*/  ISETP.NE.AND.EX P4, PT, R43, RZ, PT, P4 ;  /* 0x000000ff2b00720c */ /* 0x000fe40003f85340 */
[----:B------:R-:W-:Y:S01]  /*6280*/  ISETP.NE.AND.EX P2, PT, RZ, UR55, PT, P2 ;  /* 0x00000037ff007c0c */ /* 0x000fe2000bf45320 */
[----:B------:R-:W-:Y:S02]  /*6290*/  UISETP.NE.AND UP2, UPT, UR6, URZ, UPT ;  /* 0x000000ff0600728c */ /* 0x000fe4000bf45270 */
[----:B------:R-:W-:Y:S04]  /*62a0*/  UISETP.NE.U32.AND UP0, UPT, UR5, URZ, UPT ;  /* 0x000000ff0500728c */ /* 0x000fe8000bf05070 */
[----:B------:R-:W-:Y:S01]  /*62b0*/  UISETP.NE.AND.EX UP1, UPT, UR4, URZ, UPT, UP0 ;  /* 0x000000ff0400728c */ /* 0x000fe2000bf25300 */
[----:B------:R-:W-:Y:S01]  /*62c0*/  PLOP3.LUT P1, PT, PT, PT, UP2, 0x80, 0x8 ;  /* 0x000000000008781c */ /* 0x000fe20003f2f028 */
[----:B------:R-:W-:Y:S03]  /*62d0*/  UPLOP3.LUT UP0, UPT, UPT, UPT, UPT, 0x40, 0x4 ;  /* 0x000000000004789c */ /* 0x000fe60003f0e870 */
[----:B------:R-:W-:Y:S06]  /*62e0*/  @UP2 UPLOP3.LUT UP0, UPT, UPT, UPT, UP1, 0x80, 0x8 ;  /* 0x000000000008289c */ /* 0x000fec0003f0f010 */
[----:B------:R-:W-:Y:S01]  /*62f0*/  PLOP3.LUT P0, PT, PT, PT, UP0, 0x80, 0x8 ;  /* 0x000000000008781c */ /* 0x000fe20003f0f008 */
[----:B------:R-:W-:Y:S01]  /*6300*/  @!UPT UIADD3 URZ, UPT, UPT, URZ, URZ, URZ ;  /* 0x000000fffffff290 */ /* 0x000fe2000fffe0ff */
[----:B------:R-:W-:Y:S11]  /*6310*/  BRA.U !UP1, `(.L_x_107) ;  /* 0x0000000109407547 */ /* 0x000ff6000b800000 */
[----:B------:R-:W-:Y:S01]  /*6320*/  UISETP.NE.U32.AND UP0, UPT, UR54, URZ, UPT ;  /* 0x000000ff3600728c */ /* 0x000fe2000bf05070 */
[----:B------:R-:W-:Y:S01]  /*6330*/  R2UR UR6, R49 ;  /* 0x00000000310672ca */ /* 0x000fe200000e0000 */
[----:B------:R-:W2:Y:S01]  /*6340*/  LDCU.64 UR8, c[0x0][0x358] ;  /* 0x00006b00ff0877ac */ /* 0x000ea20008000a00 */
[----:B------:R-:W-:Y:S02]  /*6350*/  HFMA2 R46, -RZ, RZ, 0, 5.9604644775390625e-08 ;  /* 0x00000001ff2e7431 */ /* 0x000fe400000001ff */
[----:B-1----:R-:W-:Y:S01]  /*6360*/  IMAD.MOV.U32 R0, RZ, RZ, 0x1 ;  /* 0x00000001ff007424 */ /* 0x002fe200078e00ff */
[----:B------:R-:W-:Y:S06]  /*6370*/  UISETP.NE.AND.EX UP0, UPT, UR55, URZ, UPT, UP0 ;  /* 0x000000ff3700728c */ /* 0x000fec000bf05300 */
[----:B------:R-:W-:Y:S05]  /*6380*/  PLOP3.LUT P3, PT, PT, PT, UP0, 0x80, 0x8 ;  /* 0x000000000008781c */ /* 0x000fea0003f6f008 */
[----:B------:R-:W1:Y:S01]  /*6390*/  @UP0 LDCU.64 UR4, c[0x0][0x888] ;  /* 0x00011100ff0407ac */ /* 0x000e620008000a00 */
[----:B------:R-:W-:Y:S07]  /*63a0*/  @UP0 UIMAD UR6, UR36, UR6, URZ ;  /* 0x00000006240602a4 */ /* 0x000fee000f8e02ff */
[----:B------:R-:W-:Y:S01]  /*63b0*/  @!P3 PRMT R46, R0, 0x7610, R46 ;  /* 0x00007610002eb816 */ /* 0x000fe2000000002e */
[----:B-1----:R-:W-:Y:S06]  /*63c0*/  @UP0 UIMAD.WIDE UR4, UR6, 0x4, UR4 ;  /* 0x00000004060408a5 */ /* 0x002fec000f8e0204 */
[----:B------:R-:W-:Y:S02]  /*63d0*/  IMAD.U32 R2, RZ, RZ, UR4 ;  /* 0x00000004ff027e24 */ /* 0x000fe4000f8e00ff */
[----:B------:R-:W-:Y:S03]  /*63e0*/  IMAD.U32 R3, RZ, RZ, UR5 ;  /* 0x00000005ff037e24 */ /* 0x000fe6000f8e00ff */
[----:B------:R-:W1:Y:S02]  /*63f0*/  @!UP0 LDCU UR4, c[0x0][0x880] ;  /* 0x00011000ff0487ac */ /* 0x000e640008000800 */
[----:B--2--5:R2:W5:Y:S02]  /*6400*/  @P3 LDG.E R27, desc[UR8][R2.64] ;  /* 0x00000008021b3981 */ /* 0x024564000c1e1900 */
[----:B-12---:R-:W-:Y:S02]  /*6410*/  @!P3 MOV R27, UR4 ;  /* 0x00000004001bbc02 */ /* 0x006fe40008000f00 */
.L_x_107:
[----:B------:R-:W-:Y:S05]  /*6420*/  @!P4 BRA `(.L_x_108) ;  /* 0x000000000024c947 */ /* 0x000fea0003800000 */
[----:B------:R-:W-:Y:S01]  /*6430*/  ISETP.NE.U32.AND P3, PT, R40, RZ, PT ;  /* 0x000000ff2800720c */ /* 0x000fe20003f65070 */
[----:B------:R-:W2:Y:S03]  /*6440*/  LDCU.64 UR4, c[0x0][0x358] ;  /* 0x00006b00ff0477ac */ /* 0x000ea60008000a00 */
[----:B------:R-:W-:Y:S11]  /*6450*/  ISETP.NE.AND.EX P3, PT, R41, RZ, PT, P3 ;  /* 0x000000ff2900720c */ /* 0x000ff60003f65330 */
[----:B------:R-:W-:Y:S02]  /*6460*/  @!UPT UIADD3 URZ, UPT, UPT, URZ, URZ, URZ ;  /* 0x000000fffffff290 */ /* 0x000fe4000fffe0ff */
[----:B------:R-:W3:Y:S01]  /*6470*/  @P3 LDC.64 R2, c[0x0][0x8a8] ;  /* 0x00022a00ff023b82 */ /* 0x000ee20000000a00 */
[----:B-1----:R-:W-:Y:S04]  /*6480*/  @P3 IMAD R0, R42, UR36, RZ ;  /* 0x000000242a003c24 */ /* 0x002fe8000f8e02ff */
[----:B---3--:R-:W-:Y:S05]  /*6490*/  @P3 IMAD.WIDE R2, R0, 0x4, R2 ;  /* 0x0000000400023825 */ /* 0x008fea00078e0202 */
[----:B--2--5:R2:W5:Y:S02]  /*64a0*/  @P3 LDG.E R24, desc[UR4][R2.64] ;  /* 0x0000000402183981 */ /* 0x024564000c1e1900 */
[----:B--2---:R-:W3:Y:S02]  /*64b0*/  @!P3 LDC R24, c[0x0][0x8a0] ;  /* 0x00022800ff18bb82 */ /* 0x004ee40000000800 */
.L_x_108:
[----:B-----5:R-:W-:Y:S01]  /*64c0*/  FSETP.NEU.AND P3, PT, R27, RZ, PT ;  /* 0x000000ff1b00720b */ /* 0x020fe20003f6d000 */
[----:B------:R-:W-:Y:S01]  /*64d0*/  IMAD.SHL.U32 R56, R44, 0x2, RZ ;  /* 0x000000022c387824 */ /* 0x000fe200078e00ff */
[----:B------:R-:W-:Y:S01]  /*64e0*/  SEL R3, RZ, 0xffffffff, P2 ;  /* 0xffffffffff037807 */ /* 0x000fe20001000000 */
[----:B------:R-:W-:Y:S01]  /*64f0*/  BSSY B1, `(.L_x_109) ;  /* 0x0000034000017945 */ /* 0x000fe20003800000 */
[----:B------:R-:W-:Y:S01]  /*6500*/  @P1 LOP3.LUT P2, RZ, R46, 0xff, RZ, 0xc0, !PT ;  /* 0x000000ff2eff1812 */ /* 0x000fe2000784c0ff */
[----:B------:R-:W-:Y:S01]  /*6510*/  IMAD.MOV.U32 R63, RZ, RZ, 0x1 ;  /* 0x00000001ff3f7424 */ /* 0x000fe200078e00ff */
[----:B-1----:R-:W-:Y:S01]  /*6520*/  @P1 SEL R0, RZ, 0xffffffff, P3 ;  /* 0xffffffffff001807 */ /* 0x002fe20001800000 */
[C---:B------:R-:W-:Y:S01]  /*6530*/  IMAD R25, R22.reuse, 0x40, R23 ;  /* 0x0000004016197824 */ /* 0x040fe200078e0217 */
[----:B------:R-:W-:Y:S01]  /*6540*/  LOP3.LUT R59, R59, 0x1, RZ, 0x3c, !PT ;  /* 0x000000013b3b7812 */ /* 0x000fe200078e3cff */
[----:B------:R-:W-:Y:S01]  /*6550*/  IMAD.MOV.U32 R26, RZ, RZ, RZ ;  /* 0x000000ffff1a7224 */ /* 0x000fe200078e00ff */
[C---:B------:R-:W-:Y:S02]  /*6560*/  @P0 SEL R0, R3.reuse, R0, !P2 ;  /* 0x0000000003000207 */ /* 0x040fe40005000000 */
[----:B------:R-:W-:Y:S02]  /*6570*/  CS2R R38, SRZ ;  /* 0x0000000000267805 */ /* 0x000fe4000001ff00 */
[----:B------:R-:W-:Y:S02]  /*6580*/  LEA R53, R22, UR43, 0x3 ;  /* 0x0000002b16357c11 */ /* 0x000fe4000f8e18ff */
[----:B------:R-:W-:Y:S02]  /*6590*/  CS2R R36, SRZ ;  /* 0x0000000000247805 */ /* 0x000fe4000001ff00 */
[----:B------:R-:W-:Y:S02]  /*65a0*/  @P1 LOP3.LUT R0, R0, 0x1, RZ, 0xc0, !PT ;  /* 0x0000000100001812 */ /* 0x000fe400078ec0ff */
[----:B------:R-:W-:Y:S02]  /*65b0*/  CS2R R30, SRZ ;  /* 0x00000000001e7805 */ /* 0x000fe4000001ff00 */
[----:B------:R-:W-:Y:S02]  /*65c0*/  PLOP3.LUT P2, PT, PT, PT, UP1, 0x80, 0x8 ;  /* 0x000000000008781c */ /* 0x000fe40003f4f018 */
[----:B------:R-:W-:Y:S02]  /*65d0*/  CS2R R28, SRZ ;  /* 0x00000000001c7805 */ /* 0x000fe4000001ff00 */
[----:B------:R-:W-:Y:S01]  /*65e0*/  ISETP.NE.U32.OR P6, PT, R0, 0x1, !P1 ;  /* 0x000000010000780c */ /* 0x000fe20004fc5470 */
[----:B------:R-:W-:Y:S01]  /*65f0*/  VIADD R62, R56, UR43 ;  /* 0x0000002b383e7c36 */ /* 0x000fe20008000000 */
[----:B------:R-:W-:Y:S02]  /*6600*/  LOP3.LUT P4, R54, R46, 0xff, RZ, 0xc0, !PT ;  /* 0x000000ff2e367812 */ /* 0x000fe4000788c0ff */
[----:B------:R-:W-:Y:S02]  /*6610*/  SEL R2, RZ, 0xffffffff, P3 ;  /* 0xffffffffff027807 */ /* 0x000fe40001800000 */
[----:B------:R-:W-:Y:S03]  /*6620*/  P2R R61, PR, RZ, 0x40 ;  /* 0x00000040ff3d7803 */ /* 0x000fe60000000000 */
[----:B------:R-:W-:Y:S04]  /*6630*/  @P2 SEL R2, R3, R2, !P4 ;  /* 0x0000000203022207 */ /* 0x000fe80006000000 */
[----:B------:R-:W-:Y:S02]  /*6640*/  @P6 SHF.L.U32 R0, R59, 0x1f, RZ ;  /* 0x0000001f3b006819 */ /* 0x000fe400000006ff */
[----:B------:R-:W-:Y:S02]  /*6650*/  LOP3.LUT R2, R2, 0x1, RZ, 0xc0, !PT ;  /* 0x0000000102027812 */ /* 0x000fe400078ec0ff */
[----:B------:R1:W2:Y:S02]  /*6660*/  @P6 SYNCS.PHASECHK.TRANS64.TRYWAIT P1, [UR43+0x50], R0 ;  /* 0x00005000ff0065a7 */ /* 0x0002a4000802112b */
[----:B------:R-:W-:Y:S04]  /*6670*/  ISETP.NE.U32.AND P5, PT, R2, 0x1, PT ;  /* 0x000000010200780c */ /* 0x000fe80003fa5070 */
[----:B------:R-:W-:Y:S02]  /*6680*/  P2R R64, PR, RZ, 0x20 ;  /* 0x00000020ff407803 */ /* 0x000fe40000000000 */
[----:B-1----:R-:W-:Y:S04]  /*6690*/  SHF.L.U32 R0, R58, 0x1f, RZ ;  /* 0x0000001f3a007819 */ /* 0x002fe800000006ff */
[----:B------:R1:W4:Y:S01]  /*66a0*/  SYNCS.PHASECHK.TRANS64.TRYWAIT P0, [R53+URZ+0xc0], R0 ;  /* 0x0000c000350075a7 */ /* 0x00032200080011ff */
[----:B--2---:R-:W-:Y:S01]  /*66b0*/  @P6 SEL R63, RZ, 0x1, !P1 ;  /* 0x00000001ff3f6807 */ /* 0x004fe20004800000 */
[----:B-1----:R-:W-:Y:S06]  /*66c0*/  @!P6 BRA `(.L_x_110) ;  /* 0x000000000058e947 */ /* 0x002fec0003800000 */
[C---:B------:R-:W-:Y:S01]  /*66d0*/  VIADD R2, R62.reuse, 0x200 ;  /* 0x000002003e027836 */ /* 0x040fe20000000000 */
[----:B------:R-:W-:Y:S01]  /*66e0*/  LOP3.LUT P6, RZ, R45, 0x40, RZ, 0xc0, !PT ;  /* 0x000000402dff7812 */ /* 0x000fe200078cc0ff */
[----:B------:R-:W-:Y:S01]  /*66f0*/  BSSY B0, `(.L_x_111) ;  /* 0x000000e000007945 */ /* 0x000fe20003800000 */
[----:B------:R-:W-:Y:S01]  /*6700*/  ISETP.NE.AND P2, PT, R63, RZ, PT ;  /* 0x000000ff3f00720c */ /* 0x000fe20003f45270 */
[----:B------:R-:W-:Y:S01]  /*6710*/  @P5 VIADD R4, R62, 0x210 ;  /* 0x000002103e045836 */ /* 0x000fe20000000000 */
[----:B------:R-:W-:Y:S01]  /*6720*/  PLOP3.LUT P1, PT, PT, PT, PT, 0x8, 0x80 ;  /* 0x000000000080781c */ /* 0x000fe20003f2e170 */
[----:B------:R-:W-:Y:S01]  /*6730*/  IMAD.MOV.U32 R39, RZ, RZ, RZ ;  /* 0x000000ffff277224 */ /* 0x000fe200078e00ff */
[----:B------:R-:W-:Y:S02]  /*6740*/  @P5 PLOP3.LUT P1, PT, P6, PT, PT, 0x80, 0x8 ;  /* 0x000000000008581c */ /* 0x000fe4000372f070 */
[----:B------:R-:W-:Y:S02]  /*6750*/  CS2R R36, SRZ ;  /* 0x0000000000247805 */ /* 0x000fe4000001ff00 */
[----:B------:R-:W-:Y:S02]  /*6760*/  CS2R R30, SRZ ;  /* 0x00000000001e7805 */ /* 0x000fe4000001ff00 */
[----:B------:R-:W-:Y:S07]  /*6770*/  CS2R R28, SRZ ;  /* 0x00000000001c7805 */ /* 0x000fee000001ff00 */
[----:B------:R-:W-:Y:S01]  /*6780*/  @P1 VIADD R4, R2, 0xfffffff0 ;  /* 0xfffffff002041836 */ /* 0x000fe20000000000 */
[----:B------:R-:W-:Y:S06]  /*6790*/  @P2 BRA `(.L_x_112) ;  /* 0x00000000000c2947 */ /* 0x000fec0003800000 */
[----:B------:R-:W-:Y:S04]  /*67a0*/  SHF.L.U32 R3, R59, 0x1f, RZ ;  /* 0x0000001f3b037819 */ /* 0x000fe800000006ff */
[----:B------:R-:W1:Y:S02]  /*67b0*/  SYNCS.PHASECHK.TRANS64.TRYWAIT P1, [UR43+0x50], R3 ;  /* 0x00005003ff0075a7 */ /* 0x000e64000802112b */
[----:B-1----:R-:W-:Y:S05]  /*67c0*/  @!P1 BRA `(.L_x_113) ;  /* 0x0000003000649947 */ /* 0x002fea0003800000 */
.L_x_112:
[----:B------:R-:W-:Y:S05]  /*67d0*/  BSYNC B0 ;  /* 0x0000000000007941 */ /* 0x000fea0003800000 */
.L_x_111:
[----:B------:R-:W-:Y:S01]  /*67e0*/  ISETP.NE.AND P1, PT, R64, RZ, PT ;  /* 0x000000ff4000720c */ /* 0x000fe20003f25270 */
[----:B------:R-:W-:Y:S11]  /*67f0*/  HFMA2 R26, -RZ, RZ, 0, 5.9604644775390625e-08 ;  /* 0x00000001ff1a7431 */ /* 0x000ff600000001ff */
[----:B------:R-:W-:Y:S01]  /*6800*/  @!UPT UIADD3 URZ, UPT, UPT, URZ, URZ, URZ ;  /* 0x000000fffffff290 */ /* 0x000fe2000fffe0ff */
[----:B------:R2:W1:Y:S04]  /*6810*/  @P1 LDS.128 R36, [R4] ;  /* 0x0000000004241984 */ /* 0x0004680000000c00 */
[----:B------:R2:W1:Y:S02]  /*6820*/  @P1 LDS.128 R28, [R56+UR43+0x200] ;  /* 0x0002002b381c1984 */ /* 0x0004640008000c00 */
.L_x_110:
[----:B------:R-:W-:Y:S05]  /*6830*/  BSYNC B1 ;  /* 0x0000000000017941 */ /* 0x000fea0003800000 */
.L_x_109:
[----:B-1----:R-:W-:Y:S04]  /*6840*/  SHF.R.U32.HI R2, RZ, 0x15, R25 ;  /* 0x00000015ff027819 */ /* 0x002fe80000011619 */
[----:B------:R-:W-:Y:S01]  /*6850*/  LOP3.LUT P1, RZ, R2, 0x3, R47, 0x48, !PT ;  /* 0x0000000302ff7812 */ /* 0x000fe2000782482f */
[----:B------:R-:W-:Y:S01]  /*6860*/  @!UPT UIADD3 URZ, UPT, UPT, URZ, URZ, URZ ;  /* 0x000000fffffff290 */ /* 0x000fe2000fffe0ff */
[----:B----4-:R-:W-:Y:S11]  /*6870*/  @P0 BRA `(.L_x_114) ;  /* 0x0000000000080947 */ /* 0x010ff60003800000 */
[----:B------:R-:W1:Y:S02]  /*6880*/  SYNCS.PHASECHK.TRANS64.TRYWAIT P0, [R53+URZ+0xc0], R0 ;  /* 0x0000c000350075a7 */ /* 0x000e6400080011ff */
[----:B-1----:R-:W-:Y:S05]  /*6890*/  @!P0 BRA `(.L_x_115) ;  /* 0x0000003000488947 */ /* 0x002fea0003800000 */
.L_x_114:
[----:B------:R-:W-:Y:S05]  /*68a0*/  @!P1 BRA `(.L_x_116) ;  /* 0x0000000000409947 */ /* 0x000fea0003800000 */
[----:B------:R-:W4:Y:S01]  /*68b0*/  LDCU.64 UR8, c[0x4][0x70] ;  /* 0x01000e00ff0877ac */ /* 0x000f220008000a00 */
[----:B------:R-:W-:Y:S01]  /*68c0*/  MOV R3, 0x0 ;  /* 0x0000000000037802 */ /* 0x000fe20000000f00 */
[----:B------:R-:W-:Y:S02]  /*68d0*/  HFMA2 R12, -RZ, RZ, 0, 5.9604644775390625e-08 ;  /* 0x00000001ff0c7431 */ /* 0x000fe400000001ff */
[----:B------:R-:W-:Y:S02]  /*68e0*/  IMAD.MOV.U32 R8, RZ, RZ, 0x192 ;  /* 0x00000192ff087424 */ /* 0x000fe400078e00ff */
[----:B------:R-:W-:Y:S01]  /*68f0*/  IMAD.MOV.U32 R13, RZ, RZ, RZ ;  /* 0x000000ffff0d7224 */ /* 0x000fe200078e00ff */
[----:B------:R-:W5:Y:S01]  /*6900*/  LDCU.64 UR6, c[0x4][0x78] ;  /* 0x01000f00ff0677ac */ /* 0x000f620008000a00 */
[----:B------:R-:W1:Y:S01]  /*6910*/  LDC.64 R2, c[0x4][R3] ;  /* 0x0100000003027b82 */ /* 0x000e620000000a00 */
[----:B------:R-:W3:Y:S01]  /*6920*/  LDCU.64 UR4, c[0x4][0x10] ;  /* 0x01000200ff0477ac */ /* 0x000ee20008000a00 */
[----:B----4-:R-:W-:Y:S01]  /*6930*/  MOV R5, UR9 ;  /* 0x0000000900057c02 */ /* 0x010fe20008000f00 */
[----:B--2---:R-:W-:Y:S01]  /*6940*/  IMAD.U32 R4, RZ, RZ, UR8 ;  /* 0x00000008ff047e24 */ /* 0x004fe2000f8e00ff */
[----:B-----5:R-:W-:Y:S01]  /*6950*/  MOV R7, UR7 ;  /* 0x0000000700077c02 */ /* 0x020fe20008000f00 */
[----:B------:R-:W-:Y:S01]  /*6960*/  IMAD.U32 R6, RZ, RZ, UR6 ;  /* 0x00000006ff067e24 */ /* 0x000fe2000f8e00ff */
[----:B---3--:R-:W-:Y:S01]  /*6970*/  MOV R11, UR5 ;  /* 0x00000005000b7c02 */ /* 0x008fe20008000f00 */
[----:B------:R-:W-:Y:S02]  /*6980*/  IMAD.U32 R10, RZ, RZ, UR4 ;  /* 0x00000004ff0a7e24 */ /* 0x000fe4000f8e00ff */
[----:B------:R-:W-:Y:S07]  /*6990*/  LEPC R20, `(.L_x_116) ;  /* 0x000000001014794e */ /* 0x000fee0000000000 */
[----:B-1----:R-:W-:Y:S05]  /*69a0*/  CALL.ABS.NOINC R2 ;  /* 0x0000000002007343 */ /* 0x002fea0003c00000 */
.L_x_116:
[----:B------:R-:W-:Y:S05]  /*69b0*/  WARPSYNC.ALL ;  /* 0x0000000000007948 */ /* 0x000fea0003800000 */
[----:B------:R-:W-:Y:S01]  /*69c0*/  R2UR UR4, R25 ;  /* 0x00000000190472ca */ /* 0x000fe200000e0000 */
[--C-:B------:R-:W-:Y:S01]  /*69d0*/  HADD2.F32 R3, -RZ, R28.reuse.H0_H0 ;  /* 0x2000001cff037230 */ /* 0x100fe20000004100 */
[----:B------:R-:W-:Y:S01]  /*69e0*/  MOV R65, 0x10 ;  /* 0x0000001000417802 */ /* 0x000fe20000000f00 */
[--C-:B------:R-:W-:Y:S01]  /*69f0*/  HADD2.F32 R20, -RZ, R29.reuse.H0_H0 ;  /* 0x2000001dff147230 */ /* 0x100fe20000004100 */
[----:B------:R-:W-:Y:S01]  /*6a00*/  LOP3.LUT P6, RZ, R45, 0x40, RZ, 0xc0, !PT ;  /* 0x000000402dff7812 */ /* 0x000fe200078cc0ff */
[----:B------:R-:W-:Y:S01]  /*6a10*/  HADD2.F32 R21, -RZ, R29.H1_H1 ;  /* 0x3000001dff157230 */ /* 0x000fe20000004100 */
[----:B------:R-:W-:Y:S01]  /*6a20*/  ISETP.NE.AND P0, PT, R60, RZ, PT ;  /* 0x000000ff3c00720c */ /* 0x000fe20003f05270 */
[----:B------:R-:W-:Y:S01]  /*6a30*/  BSSY.RECONVERGENT B0, `(.L_x_117) ;  /* 0x0000052000007945 */ /* 0x000fe20003800200 */
[----:B------:R-:W-:Y:S04]  /*6a40*/  SEL R65, R65, 0xfffffff0, !P6 ;  /* 0xfffffff041417807 */ /* 0x000fe80007000000 */
[----:B------:R-:W-:Y:S01]  /*6a50*/  IADD3 R62, PT, PT, R62, R65, RZ ;  /* 0x000000413e3e7210 */ /* 0x000fe20007ffe0ff */
[----:B--2---:R-:W1:Y:S02]  /*6a60*/  LDTM.x16 R4, tmem[UR4] ;  /* 0x00000004000479ee */ /* 0x004e640008240000 */
[C---:B-1-3--:R-:W-:Y:S01]  /*6a70*/  FMUL R0, R24.reuse, R4 ;  /* 0x0000000418007220 */ /* 0x04afe20000400000 */
[----:B------:R-:W-:Y:S02]  /*6a80*/  HADD2.F32 R4, -RZ, R28.H1_H1 ;  /* 0x3000001cff047230 */ /* 0x000fe40000004100 */
[C---:B------:R-:W-:Y:S01]  /*6a90*/  FMUL R2, R24.reuse, R5 ;  /* 0x0000000518027220 */ /* 0x040fe20000400000 */
[C---:B------:R-:W-:Y:S01]  /*6aa0*/  FMUL R7, R24.reuse, R7 ;  /* 0x0000000718077220 */ /* 0x040fe20000400000 */
[C---:B------:R-:W-:Y:S01]  /*6ab0*/  FFMA R0, R27.reuse, R3, R0 ;  /* 0x000000031b007223 */ /* 0x040fe20000000000 */
[C---:B------:R-:W-:Y:S01]  /*6ac0*/  FMUL R3, R24.reuse, R6 ;  /* 0x0000000618037220 */ /* 0x040fe20000400000 */
[C---:B------:R-:W-:Y:S01]  /*6ad0*/  FFMA R2, R27.reuse, R4, R2 ;  /* 0x000000041b027223 */ /* 0x040fe20000000002 */
[C---:B------:R-:W-:Y:S01]  /*6ae0*/  FMUL R4, R24.reuse, R8 ;  /* 0x0000000818047220 */ /* 0x040fe20000400000 */
[C---:B------:R-:W-:Y:S01]  /*6af0*/  FMUL R8, R24.reuse, R12 ;  /* 0x0000000c18087220 */ /* 0x040fe20000400000 */
[----:B------:R-:W-:Y:S01]  /*6b00*/  FMUL R12, R24, R16 ;  /* 0x00000010180c7220 */ /* 0x000fe20000400000 */
[--C-:B------:R-:W-:Y:S01]  /*6b10*/  HADD2.F32 R16, -RZ, R30.reuse.H0_H0 ;  /* 0x2000001eff107230 */ /* 0x100fe20000004100 */
[----:B------:R-:W-:Y:S01]  /*6b20*/  F2FP.F16.F32.PACK_AB R32, R2, R0 ;  /* 0x000000000220723e */ /* 0x000fe200000000ff */
[----:B------:R-:W-:Y:S02]  /*6b30*/  HADD2.F32 R0, -RZ, R30.H1_H1 ;  /* 0x3000001eff007230 */ /* 0x000fe40000004100 */
[C---:B------:R-:W-:Y:S01]  /*6b40*/  FMUL R5, R24.reuse, R9 ;  /* 0x0000000918057220 */ /* 0x040fe20000400000 */
[C---:B------:R-:W-:Y:S01]  /*6b50*/  FFMA R3, R27.reuse, R20, R3 ;  /* 0x000000141b037223 */ /* 0x040fe20000000003 */
[C---:B------:R-:W-:Y:S01]  /*6b60*/  FFMA R7, R27.reuse, R21, R7 ;  /* 0x000000151b077223 */ /* 0x040fe20000000007 */
[--C-:B------:R-:W-:Y:S02]  /*6b70*/  HADD2.F32 R2, -RZ, R31.reuse.H0_H0 ;  /* 0x2000001fff027230 */ /* 0x100fe40000004100 */
[C---:B------:R-:W-:Y:S01]  /*6b80*/  FFMA R4, R27.reuse, R16, R4 ;  /* 0x000000101b047223 */ /* 0x040fe20000000004 */
[C---:B------:R-:W-:Y:S01]  /*6b90*/  FMUL R6, R24.reuse, R10 ;  /* 0x0000000a18067220 */ /* 0x040fe20000400000 */
[C---:B------:R-:W-:Y:S01]  /*6ba0*/  FFMA R5, R27.reuse, R0, R5 ;  /* 0x000000001b057223 */ /* 0x040fe20000000005 */
[----:B------:R-:W-:Y:S02]  /*6bb0*/  HADD2.F32 R16, -RZ, R31.H1_H1 ;  /* 0x3000001fff107230 */ /* 0x000fe40000004100 */
[C---:B------:R-:W-:Y:S01]  /*6bc0*/  FMUL R11, R24.reuse, R11 ;  /* 0x0000000b180b7220 */ /* 0x040fe20000400000 */
[--C-:B------:R-:W-:Y:S02]  /*6bd0*/  HADD2.F32 R0, -RZ, R36.reuse.H0_H0 ;  /* 0x20000024ff007230 */ /* 0x100fe40000004100 */
[----:B------:R-:W-:Y:S01]  /*6be0*/  FFMA R6, R27, R2, R6 ;  /* 0x000000021b067223 */ /* 0x000fe20000000006 */
[----:B------:R-:W-:Y:S01]  /*6bf0*/  F2FP.F16.F32.PACK_AB R33, R7, R3 ;  /* 0x000000030721723e */ /* 0x000fe200000000ff */
[----:B------:R-:W-:Y:S02]  /*6c00*/  HADD2.F32 R2, -RZ, R36.H1_H1 ;  /* 0x30000024ff027230 */ /* 0x000fe40000004100 */
[C---:B------:R-:W-:Y:S01]  /*6c10*/  FFMA R11, R27.reuse, R16, R11 ;  /* 0x000000101b0b7223 */ /* 0x040fe2000000000b */
[C---:B------:R-:W-:Y:S01]  /*6c20*/  FMUL R9, R24.reuse, R13 ;  /* 0x0000000d18097220 */ /* 0x040fe20000400000 */
[--C-:B------:R-:W-:Y:S02]  /*6c30*/  HADD2.F32 R3, -RZ, R37.reuse.H0_H0 ;  /* 0x20000025ff037230 */ /* 0x100fe40000004100 */
[C---:B------:R-:W-:Y:S01]  /*6c40*/  FFMA R8, R27.reuse, R0, R8 ;  /* 0x000000001b087223 */ /* 0x040fe20000000008 */
[C---:B------:R-:W-:Y:S01]  /*6c50*/  FMUL R10, R24.reuse, R14 ;  /* 0x0000000e180a7220 */ /* 0x040fe20000400000 */
[----:B------:R-:W-:Y:S02]  /*6c60*/  HADD2.F32 R0, -RZ, R37.H1_H1 ;  /* 0x30000025ff007230 */ /* 0x000fe40000004100 */
[C---:B------:R-:W-:Y:S01]  /*6c70*/  FMUL R15, R24.reuse, R15 ;  /* 0x0000000f180f7220 */ /* 0x040fe20000400000 */
[C---:B------:R-:W-:Y:S01]  /*6c80*/  FFMA R9, R27.reuse, R2, R9 ;  /* 0x000000021b097223 */ /* 0x040fe20000000009 */
[----:B------:R-:W-:Y:S01]  /*6c90*/  FFMA R10, R27, R3, R10 ;  /* 0x000000031b0a7223 */ /* 0x000fe2000000000a */
[--C-:B------:R-:W-:Y:S01]  /*6ca0*/  HADD2.F32 R2, -RZ, R38.reuse.H0_H0 ;  /* 0x20000026ff027230 */ /* 0x100fe20000004100 */
[----:B------:R-:W-:Y:S01]  /*6cb0*/  F2FP.F16.F32.PACK_AB R34, R5, R4 ;  /* 0x000000040522723e */ /* 0x000fe200000000ff */
[----:B------:R-:W-:Y:S02]  /*6cc0*/  HADD2.F32 R3, -RZ, R38.H1_H1 ;  /* 0x30000026ff037230 */ /* 0x000fe40000004100 */
[----:B------:R-:W-:Y:S01]  /*6cd0*/  FFMA R15, R27, R0, R15 ;  /* 0x000000001b0f7223 */ /* 0x000fe2000000000f */
[C---:B------:R-:W-:Y:S01]  /*6ce0*/  FMUL R13, R24.reuse, R17 ;  /* 0x00000011180d7220 */ /* 0x040fe20000400000 */
[--C-:B------:R-:W-:Y:S02]  /*6cf0*/  HADD2.F32 R4, -RZ, R39.reuse.H0_H0 ;  /* 0x20000027ff047230 */ /* 0x100fe40000004100 */
[C---:B------:R-:W-:Y:S01]  /*6d00*/  FMUL R14, R24.reuse, R18 ;  /* 0x00000012180e7220 */ /* 0x040fe20000400000 */
[----:B------:R-:W-:Y:S02]  /*6d10*/  HADD2.F32 R0, -RZ, R39.H1_H1 ;  /* 0x30000027ff007230 */ /* 0x000fe40000004100 */
[----:B------:R-:W-:Y:S01]  /*6d20*/  FMUL R19, R24, R19 ;  /* 0x0000001318137220 */ /* 0x000fe20000400000 */
[----:B------:R-:W-:Y:S01]  /*6d30*/  F2FP.F16.F32.PACK_AB R35, R11, R6 ;  /* 0x000000060b23723e */ /* 0x000fe200000000ff */
[C---:B------:R-:W-:Y:S01]  /*6d40*/  FFMA R12, R27.reuse, R2, R12 ;  /* 0x000000021b0c7223 */ /* 0x040fe2000000000c */
[C---:B------:R-:W-:Y:S01]  /*6d50*/  FFMA R13, R27.reuse, R3, R13 ;  /* 0x000000031b0d7223 */ /* 0x040fe2000000000d */
[C---:B------:R-:W-:Y:S01]  /*6d60*/  FFMA R14, R27.reuse, R4, R14 ;  /* 0x000000041b0e7223 */ /* 0x040fe2000000000e */
[----:B------:R-:W-:Y:S01]  /*6d70*/  FFMA R19, R27, R0, R19 ;  /* 0x000000001b137223 */ /* 0x000fe20000000013 */
[----:B------:R1:W-:Y:S01]  /*6d80*/  STS.128 [R56+UR43+0x200], R32 ;  /* 0x0002002038007988 */ /* 0x0003e20008000c2b */
[----:B------:R-:W-:Y:S02]  /*6d90*/  F2FP.F16.F32.PACK_AB R8, R9, R8 ;  /* 0x000000080908723e */ /* 0x000fe400000000ff */
[----:B------:R-:W-:Y:S02]  /*6da0*/  F2FP.F16.F32.PACK_AB R9, R15, R10 ;  /* 0x0000000a0f09723e */ /* 0x000fe400000000ff */
[----:B------:R-:W-:Y:S02]  /*6db0*/  F2FP.F16.F32.PACK_AB R10, R13, R12 ;  /* 0x0000000c0d0a723e */ /* 0x000fe400000000ff */
[----:B------:R-:W-:Y:S05]  /*6dc0*/  F2FP.F16.F32.PACK_AB R11, R19, R14 ;  /* 0x0000000e130b723e */ /* 0x000fea00000000ff */
[----:B------:R1:W-:Y:S01]  /*6dd0*/  STS.128 [R62+0x200], R8 ;  /* 0x000200083e007388 */ /* 0x0003e20000000c00 */
[----:B------:R-:W-:Y:S01]  /*6de0*/  @!PT LDS RZ, [RZ] ;  /* 0x00000000fffff984 */ /* 0x000fe20000000800 */
[----:B------:R-:W-:Y:S01]  /*6df0*/  @!PT LDS RZ, [RZ] ;  /* 0x00000000fffff984 */ /* 0x000fe20000000800 */
[----:B------:R-:W-:Y:S01]  /*6e00*/  @!PT LDS RZ, [RZ] ;  /* 0x00000000fffff984 */ /* 0x000fe20000000800 */
[----:B------:R-:W-:Y:S01]  /*6e10*/  @!PT LDS RZ, [RZ] ;  /* 0x00000000fffff984 */ /* 0x000fe20000000800 */
[----:B------:R2:W-:Y:S07]  /*6e20*/  MEMBAR.ALL.CTA ;  /* 0x0000000000007992 */ /* 0x0005ee0000008000 */
[----:B--2---:R-:W2:Y:S02]  /*6e30*/  FENCE.VIEW.ASYNC.S ;  /* 0x00000000000073c6 */ /* 0x004ea40000000000 */
[----:B--2---:R-:W-:Y:S06]  /*6e40*/  BAR.SYNC.DEFER_BLOCKING 0x1, 0x80 ;  /* 0x0042000000007b1d */ /* 0x004fec0000010000 */
[----:B------:R-:W-:Y:S05]  /*6e50*/  @P0 BRA `(.L_x_118) ;  /* 0x00000000003c0947 */ /* 0x000fea0003800000 */
[----:B------:R-:W2:Y:S01]  /*6e60*/  LDCU.64 UR6, c[0x0][0x348] ;  /* 0x00006900ff0677ac */ /* 0x000ea20008000a00 */
[----:B------:R-:W-:Y:S01]  /*6e70*/  UIADD3 UR4, UPT, UPT, UR43, 0x200, URZ ;  /* 0x000002002b047890 */ /* 0x000fe2000fffe0ff */
[----:B------:R-:W-:Y:S01]  /*6e80*/  UMOV UR51, UR36 ;  /* 0x0000002400337c82 */ /* 0x000fe20008000000 */
[----:B------:R-:W-:Y:S02]  /*6e90*/  UIADD3 UR9, UPT, UPT, UR49, 0x40, URZ ;  /* 0x0000004031097890 */ /* 0x000fe4000fffe0ff */
[----:B------:R-:W-:Y:S02]  /*6ea0*/  UIADD3 UR8, UPT, UPT, UR43, 0xa00, URZ ;  /* 0x00000a002b087890 */ /* 0x000fe4000fffe0ff */
[----:B------:R-:W-:Y:S01]  /*6eb0*/  MOV R52, UR4 ;  /* 0x0000000400347c02 */ /* 0x000fe20008000f00 */
[----:B------:R-:W-:Y:S01]  /*6ec0*/  UMOV UR10, UR50 ;  /* 0x00000032000a7c82 */ /* 0x000fe20008000000 */
[----:B------:R-:W-:Y:S02]  /*6ed0*/  UMOV UR11, UR36 ;  /* 0x00000024000b7c82 */ /* 0x000fe40008000000 */
[----:B------:R-:W-:Y:S01]  /*6ee0*/  R2UR UR48, R52 ;  /* 0x00000000343072ca */ /* 0x000fe200000e0000 */
[----:B--2---:R-:W-:Y:S04]  /*6ef0*/  UIADD3 UR4, UP0, UPT, UR6, 0x680, URZ ;  /* 0x0000068006047890 */ /* 0x004fe8000ff1e0ff */
[----:B------:R-:W-:Y:S09]  /*6f00*/  UIADD3.X UR5, UPT, UPT, URZ, UR7, URZ, UP0, !UPT ;  /* 0x00000007ff057290 */ /* 0x000ff200087fe4ff */
[----:B------:R2:W-:Y:S01]  /*6f10*/  UTMASTG.3D [UR48], [UR4] ;  /* 0x00000030040073b5 */ /* 0x0005e20008010000 */
[----:B------:R2:W-:Y:S01]  /*6f20*/  UTMASTG.3D [UR8], [UR4] ;  /* 0x00000008040073b5 */ /* 0x0005e20008010000 */
[----:B------:R0:W-:Y:S01]  /*6f30*/  UTMACMDFLUSH ;  /* 0x00000000000079b7 */ /* 0x0001e20000000000 */
[----:B--2---:R-:W-:Y:S04]  /*6f40*/  DEPBAR.LE SB0, 0x1 ;  /* 0x000080400000791a */ /* 0x004fe80000000000 */
.L_x_118:
[----:B------:R-:W-:Y:S05]  /*6f50*/  BSYNC.RECONVERGENT B0 ;  /* 0x0000000000007941 */ /* 0x000fea0003800200 */
.L_x_117:
[----:B------:R-:W-:Y:S01]  /*6f60*/  BAR.SYNC.DEFER_BLOCKING 0x1, 0x80 ;  /* 0x0042000000007b1d */ /* 0x000fe20000010000 */
[----:B------:R-:W-:Y:S01]  /*6f70*/  ISETP.NE.AND P1, PT, R61, RZ, PT ;  /* 0x000000ff3d00720c */ /* 0x000fe20003f25270 */
[----:B------:R-:W-:Y:S01]  /*6f80*/  UISETP.NE.AND UP0, UPT, UR52, URZ, UPT ;  /* 0x000000ff3400728c */ /* 0x000fe2000bf05270 */
[----:B------:R-:W-:Y:S11]  /*6f90*/  LEA R2, R26, UR43, 0x3 ;  /* 0x0000002b1a027c11 */ /* 0x000ff6000f8e18ff */
[----:B------:R-:W-:Y:S01]  /*6fa0*/  @P1 SHF.L.U32 R3, R59, 0x1f, RZ ;  /* 0x0000001f3b031819 */ /* 0x000fe200000006ff */
[----:B------:R-:W-:Y:S06]  /*6fb0*/  BRA.U !UP0, `(.L_x_119) ;  /* 0x0000000108247547 */ /* 0x000fec000b800000 */
[----:B------:R-:W-:Y:S01]  /*6fc0*/  IMAD.U32 R4, RZ, RZ, UR46 ;  /* 0x0000002eff047e24 */ /* 0x000fe2000f8e00ff */
[----:B------:R-:W-:Y:S01]  /*6fd0*/  MOV R0, UR47 ;  /* 0x0000002f00007c02 */ /* 0x000fe20008000f00 */
[----:B------:R-:W-:Y:S03]  /*6fe0*/  UIADD3 UR4, UPT, UPT, UR46, 0x1, URZ ;  /* 0x000000012e047890 */ /* 0x000fe6000fffe0ff */
[----:B------:R-:W-:Y:S01]  /*6ff0*/  @P1 LEA R4, R4, UR43, 0x3 ;  /* 0x0000002b04041c11 */ /* 0x000fe2000f8e18ff */
[----:B------:R-:W-:Y:S04]  /*7000*/  UISETP.NE.AND UP0, UPT, UR4, 0x4, UPT ;  /* 0x000000040400788c */ /* 0x000fe8000bf05270 */
[----:B------:R-:W-:Y:S01]  /*7010*/  @P1 VIADD R4, R4, 0x70 ;  /* 0x0000007004041836 */ /* 0x000fe20000000000 */
[----:B------:R-:W-:Y:S04]  /*7020*/  USEL UR46, UR4, URZ, UP0 ;  /* 0x000000ff042e7287 */ /* 0x000fe80008000000 */
[----:B------:R-:W-:Y:S04]  /*7030*/  @P1 PRMT R0, R0, 0x654, R4 ;  /* 0x0000065400001816 */ /* 0x000fe80000000004 */
[----:B------:R2:W-:Y:S04]  /*7040*/  @P1 SYNCS.ARRIVE.TRANS64.RED.A1T0 RZ, [R0+URZ], RZ ;  /* 0x000000ff00ff19a7 */ /* 0x0005e800081004ff */
.L_x_119:
[----:B------:R-:W3:Y:S01]  /*7050*/  @P1 SYNCS.PHASECHK.TRANS64.TRYWAIT P0, [R2+URZ+0x50], R3 ;  /* 0x00005003020015a7 */ /* 0x000ee200080011ff */
[----:B------:R-:W-:Y:S01]  /*7060*/  BSSY B1, `(.L_x_120) ;  /* 0x0000012000017945 */ /* 0x000fe20003800000 */
[----:B---3--:R-:W-:Y:S03]  /*7070*/  @P1 SEL R63, RZ, 0x1, !P0 ;  /* 0x00000001ff3f1807 */ /* 0x008fe60004000000 */
[----:B------:R-:W-:Y:S05]  /*7080*/  @!P1 BRA `(.L_x_121) ;  /* 0x00000000003c9947 */ /* 0x000fea0003800000 */
[----:B------:R-:W-:Y:S01]  /*7090*/  ISETP.NE.AND P1, PT, R64, RZ, PT ;  /* 0x000000ff4000720c */ /* 0x000fe20003f25270 */
[----:B------:R-:W-:Y:S01]  /*70a0*/  BSSY B0, `(.L_x_122) ;  /* 0x0000009000007945 */ /* 0x000fe20003800000 */
[----:B------:R-:W-:Y:S11]  /*70b0*/  ISETP.NE.AND P0, PT, R63, RZ, PT ;  /* 0x000000ff3f00720c */ /* 0x000ff60003f05270 */
[----:B------:R-:W-:Y:S05]  /*70c0*/  @P1 IMAD R4, R26, 0x1000, R56 ;  /* 0x000010001a041824 */ /* 0x000fea00078e0238 */
[----:B------:R-:W-:Y:S05]  /*70d0*/  @P1 IADD3 R3, PT, PT, R4, UR43, RZ ;  /* 0x0000002b04031c10 */ /* 0x000fea000fffe0ff */
[----:B------:R-:W-:Y:S01]  /*70e0*/  @P1 IMAD.IADD R3, R65, 0x1, R3 ;  /* 0x0000000141031824 */ /* 0x000fe200078e0203 */
[----:B------:R-:W-:Y:S06]  /*70f0*/  @P0 BRA `(.L_x_123) ;  /* 0x00000000000c0947 */ /* 0x000fec0003800000 */
[----:B--2---:R-:W-:Y:S04]  /*7100*/  SHF.L.U32 R0, R59, 0x1f, RZ ;  /* 0x0000001f3b007819 */ /* 0x004fe800000006ff */
[----:B------:R-:W2:Y:S02]  /*7110*/  SYNCS.PHASECHK.TRANS64.TRYWAIT P0, [R2+URZ+0x50], R0 ;  /* 0x00005000020075a7 */ /* 0x000ea400080011ff */
[----:B--2---:R-:W-:Y:S05]  /*7120*/  @!P0 BRA `(.L_x_124) ;  /* 0x0000002800388947 */ /* 0x004fea0003800000 */
.L_x_123:
[----:B------:R-:W-:Y:S05]  /*7130*/  BSYNC B0 ;  /* 0x0000000000007941 */ /* 0x000fea0003800000 */
.L_x_122:
[----:B------:R-:W-:Y:S02]  /*7140*/  ISETP.NE.AND P0, PT, R64, RZ, PT ;  /* 0x000000ff4000720c */ /* 0x000fe40003f05270 */
[----:B------:R-:W-:Y:S11]  /*7150*/  IADD3 R26, PT, PT, R26, 0x1, RZ ;  /* 0x000000011a1a7810 */ /* 0x000ff60007ffe0ff */
[----:B------:R3:W4:Y:S04]  /*7160*/  @P0 LDS.128 R28, [R4+UR43+0x200] ;  /* 0x0002002b041c0984 */ /* 0x0007280008000c00 */
[----:B------:R3:W1:Y:S02]  /*7170*/  @P0 LDS.128 R36, [R3+0x200] ;  /* 0x0002000003240984 */ /* 0x0006640000000c00 */
.L_x_121:
[----:B------:R-:W-:Y:S05]  /*7180*/  BSYNC B1 ;  /* 0x0000000000017941 */ /* 0x000fea0003800000 */
.L_x_120:
[----:B--2---:R-:W-:Y:S05]  /*7190*/  VIADD R0, R25, 0x10 ;  /* 0x0000001019007836 */ /* 0x004fea0000000000 */
[----:B------:R-:W-:Y:S04]  /*71a0*/  SHF.R.U32.HI R0, RZ, 0x15, R0 ;  /* 0x00000015ff007819 */ /* 0x000fe80000011600 */
[----:B------:R-:W-:Y:S11]  /*71b0*/  LOP3.LUT P0, RZ, R0, 0x3, R47, 0x48, !PT ;  /* 0x0000000300ff7812 */ /* 0x000ff6000780482f */
[----:B------:R-:W-:Y:S02]  /*71c0*/  @!UPT UIADD3 URZ, UPT, UPT, URZ, URZ, URZ ;  /* 0x000000fffffff290 */ /* 0x000fe4000fffe0ff */
[----:B------:R-:W-:Y:S05]  /*71d0*/  @!P0 BRA `(.L_x_125) ;  /* 0x0000000000408947 */ /* 0x000fea0003800000 */
[----:B------:R-:W2:Y:S01]  /*71e0*/  LDCU.64 UR8, c[0x4][0x70] ;  /* 0x01000e00ff0877ac */ /* 0x000ea20008000a00 */
[----:B---3--:R-:W-:Y:S01]  /*71f0*/  MOV R3, 0x0 ;  /* 0x0000000000037802 */ /* 0x008fe20000000f00 */
[----:B------:R-:W-:Y:S02]  /*7200*/  HFMA2 R12, -RZ, RZ, 0, 5.9604644775390625e-08 ;  /* 0x00000001ff0c7431 */ /* 0x000fe400000001ff */
[----:B-1----:R-:W-:Y:S02]  /*7210*/  IMAD.MOV.U32 R8, RZ, RZ, 0x192 ;  /* 0x00000192ff087424 */ /* 0x002fe400078e00ff */
[----:B------:R-:W-:Y:S01]  /*7220*/  IMAD.MOV.U32 R13, RZ, RZ, RZ ;  /* 0x000000ffff0d7224 */ /* 0x000fe200078e00ff */
[----:B------:R-:W1:Y:S01]  /*7230*/  LDCU.64 UR6, c[0x4][0x78] ;  /* 0x01000f00ff0677ac */ /* 0x000e620008000a00 */
[----:B------:R-:W3:Y:S01]  /*7240*/  LDC.64 R2, c[0x4][R3] ;  /* 0x0100000003027b82 */ /* 0x000ee20000000a00 */
[----:B------:R-:W5:Y:S01]  /*7250*/  LDCU.64 UR4, c[0x4][0x10] ;  /* 0x01000200ff0477ac */ /* 0x000f620008000a00 */
[----:B--2---:R-:W-:Y:S01]  /*7260*/  MOV R5, UR9 ;  /* 0x0000000900057c02 */ /* 0x004fe20008000f00 */
[----:B------:R-:W-:Y:S01]  /*7270*/  IMAD.U32 R4, RZ, RZ, UR8 ;  /* 0x00000008ff047e24 */ /* 0x000fe2000f8e00ff */
[----:B-1----:R-:W-:Y:S01]  /*7280*/  MOV R7, UR7 ;  /* 0x0000000700077c02 */ /* 0x002fe20008000f00 */
[----:B------:R-:W-:Y:S01]  /*7290*/  IMAD.U32 R6, RZ, RZ, UR6 ;  /* 0x00000006ff067e24 */ /* 0x000fe2000f8e00ff */
[----:B-----5:R-:W-:Y:S01]  /*72a0*/  MOV R11, UR5 ;  /* 0x00000005000b7c02 */ /* 0x020fe20008000f00 */
[----:B------:R-:W-:Y:S02]  /*72b0*/  IMAD.U32 R10, RZ, RZ, UR4 ;  /* 0x00000004ff0a7e24 */ /* 0x000fe4000f8e00ff */
[----:B------:R-:W-:Y:S07]  /*72c0*/  LEPC R20, `(.L_x_125) ;  /* 0x000000001014794e */ /* 0x000fee0000000000 */
[----:B---34-:R-:W-:Y:S05]  /*72d0*/  CALL.ABS.NOINC R2 ;  /* 0x0000000002007343 */ /* 0x018fea0003c00000 */
.L_x_125:
[----:B------:R-:W-:Y:S01]  /*72e0*/  ISETP.NE.AND P6, PT, R61, RZ, PT ;  /* 0x000000ff3d00720c */ /* 0x000fe20003fc5270 */
[----:B------:R-:W-:Y:S05]  /*72f0*/  WARPSYNC.ALL ;  /* 0x0000000000007948 */ /* 0x000fea0003800000 */
[----:B------:R-:W-:Y:S01]  /*7300*/  R2UR UR4, R25 ;  /* 0x00000000190472ca */ /* 0x000fe200000e0000 */
[----:B---34-:R-:W-:Y:S01]  /*7310*/  HADD2.F32 R3, -RZ, R28.H0_H0 ;  /* 0x2000001cff037230 */ /* 0x018fe20000004100 */
[----:B------:R-:W-:Y:S01]  /*7320*/  ISETP.NE.AND P0, PT, R60, RZ, PT ;  /* 0x000000ff3c00720c */ /* 0x000fe20003f05270 */
[----:B------:R-:W-:Y:S01]  /*7330*/  HADD2.F32 R20, -RZ, R30.H0_H0 ;  /* 0x2000001eff147230 */ /* 0x000fe20000004100 */
[----:B------:R-:W-:Y:S09]  /*7340*/  BSSY.RECONVERGENT B0, `(.L_x_126) ;  /* 0x0000058000007945 */ /* 0x000ff20003800200 */
[----:B-1----:R-:W1:Y:S02]  /*7350*/  LDTM.x16 R4, tmem[UR4+0x10] ;  /* 0x00001004000479ee */ /* 0x002e640008240000 */
[C---:B-1----:R-:W-:Y:S01]  /*7360*/  FMUL R0, R24.reuse, R4 ;  /* 0x0000000418007220 */ /* 0x042fe20000400000 */
[----:B------:R-:W-:Y:S02]  /*7370*/  HADD2.F32 R4, -RZ, R28.H1_H1 ;  /* 0x3000001cff047230 */ /* 0x000fe40000004100 */
[C---:B------:R-:W-:Y:S01]  /*7380*/  FMUL R2, R24.reuse, R5 ;  /* 0x0000000518027220 */ /* 0x040fe20000400000 */
[--C-:B------:R-:W-:Y:S02]  /*7390*/  HADD2.F32 R5, -RZ, R29.reuse.H0_H0 ;  /* 0x2000001dff057230 */ /* 0x100fe40000004100 */
[C---:B------:R-:W-:Y:S01]  /*73a0*/  FFMA R0, R27.reuse, R3, R0 ;  /* 0x000000031b007223 */ /* 0x040fe20000000000 */
[C---:B------:R-:W-:Y:S01]  /*73b0*/  FMUL R3, R24.reuse, R6 ;  /* 0x0000000618037220 */ /* 0x040fe20000400000 */
[----:B------:R-:W-:Y:S02]  /*73c0*/  HADD2.F32 R6, -RZ, R29.H1_H1 ;  /* 0x3000001dff067230 */ /* 0x000fe40000004100 */
[C---:B------:R-:W-:Y:S01]  /*73d0*/  FFMA R2, R27.reuse, R4, R2 ;  /* 0x000000041b027223 */ /* 0x040fe20000000002 */
[C---:B------:R-:W-:Y:S01]  /*73e0*/  FMUL R7, R24.reuse, R7 ;  /* 0x0000000718077220 */ /* 0x040fe20000400000 */
[C---:B------:R-:W-:Y:S01]  /*73f0*/  FFMA R3, R27.reuse, R5, R3 ;  /* 0x000000051b037223 */ /* 0x040fe20000000003 */
[C---:B------:R-:W-:Y:S01]  /*7400*/  FMUL R4, R24.reuse, R8 ;  /* 0x0000000818047220 */ /* 0x040fe20000400000 */
[----:B------:R-:W-:Y:S01]  /*7410*/  FMUL R5, R24, R9 ;  /* 0x0000000918057220 */ /* 0x000fe20000400000 */
[----:B------:R-:W-:Y:S01]  /*7420*/  F2FP.F16.F32.PACK_AB R32, R2, R0 ;  /* 0x000000000220723e */ /* 0x000fe200000000ff */
[C---:B------:R-:W-:Y:S01]  /*7430*/  FFMA R7, R27.reuse, R6, R7 ;  /* 0x000000061b077223 */ /* 0x040fe20000000007 */
[----:B------:R-:W-:Y:S02]  /*7440*/  HADD2.F32 R0, -RZ, R30.H1_H1 ;  /* 0x3000001eff007230 */ /* 0x000fe40000004100 */
[----:B------:R-:W-:Y:S01]  /*7450*/  FFMA R4, R27, R20, R4 ;  /* 0x000000141b047223 */ /* 0x000fe20000000004 */
[--C-:B------:R-:W-:Y:S02]  /*7460*/  HADD2.F32 R2, -RZ, R31.reuse.H0_H0 ;  /* 0x2000001fff027230 */ /* 0x100fe40000004100 */
[C---:B------:R-:W-:Y:S01]  /*7470*/  FMUL R6, R24.reuse, R10 ;  /* 0x0000000a18067220 */ /* 0x040fe20000400000 */
[----:B------:R-:W-:Y:S01]  /*7480*/  F2FP.F16.F32.PACK_AB R33, R7, R3 ;  /* 0x000000030721723e */ /* 0x000fe200000000ff */
[----:B------:R-:W-:Y:S02]  /*7490*/  HADD2.F32 R3, -RZ, R31.H1_H1 ;  /* 0x3000001fff037230 */ /* 0x000fe40000004100 */
[C---:B------:R-:W-:Y:S01]  /*74a0*/  FFMA R5, R27.reuse, R0, R5 ;  /* 0x000000001b057223 */ /* 0x040fe20000000005 */
[C---:B------:R-:W-:Y:S01]  /*74b0*/  FMUL R11, R24.reuse, R11 ;  /* 0x0000000b180b7220 */ /* 0x040fe20000400000 */
[--C-:B------:R-:W-:Y:S02]  /*74c0*/  HADD2.F32 R7, -RZ, R36.reuse.H0_H0 ;  /* 0x20000024ff077230 */ /* 0x100fe40000004100 */
[C---:B------:R-:W-:Y:S01]  /*74d0*/  FMUL R8, R24.reuse, R12 ;  /* 0x0000000c18087220 */ /* 0x040fe20000400000 */
[----:B------:R-:W-:Y:S02]  /*74e0*/  HADD2.F32 R0, -RZ, R36.H1_H1 ;  /* 0x30000024ff007230 */ /* 0x000fe40000004100 */
[C---:B------:R-:W-:Y:S01]  /*74f0*/  FMUL R9, R24.reuse, R13 ;  /* 0x0000000d18097220 */ /* 0x040fe20000400000 */
[C---:B------:R-:W-:Y:S01]  /*7500*/  FFMA R6, R27.reuse, R2, R6 ;  /* 0x000000021b067223 */ /* 0x040fe20000000006 */
[C---:B------:R-:W-:Y:S01]  /*7510*/  FFMA R11, R27.reuse, R3, R11 ;  /* 0x000000031b0b7223 */ /* 0x040fe2000000000b */
[C---:B------:R-:W-:Y:S01]  /*7520*/  FFMA R8, R27.reuse, R7, R8 ;  /* 0x000000071b087223 */ /* 0x040fe20000000008 */
[C---:B------:R-:W-:Y:S01]  /*7530*/  FFMA R9, R27.reuse, R0, R9 ;  /* 0x000000001b097223 */ /* 0x040fe20000000009 */
[--C-:B------:R-:W-:Y:S02]  /*7540*/  HADD2.F32 R2, -RZ, R37.reuse.H0_H0 ;  /* 0x20000025ff027230 */ /* 0x100fe40000004100 */
[C---:B------:R-:W-:Y:S01]  /*7550*/  FMUL R10, R24.reuse, R14 ;  /* 0x0000000e180a7220 */ /* 0x040fe20000400000 */
[----:B------:R-:W-:Y:S02]  /*7560*/  HADD2.F32 R0, -RZ, R37.H1_H1 ;  /* 0x30000025ff007230 */ /* 0x000fe40000004100 */
[C---:B------:R-:W-:Y:S01]  /*7570*/  FMUL R15, R24.reuse, R15 ;  /* 0x0000000f180f7220 */ /* 0x040fe20000400000 */
[C---:B------:R-:W-:Y:S01]  /*7580*/  FMUL R12, R24.reuse, R16 ;  /* 0x00000010180c7220 */ /* 0x040fe20000400000 */
[C---:B------:R-:W-:Y:S01]  /*7590*/  FFMA R10, R27.reuse, R2, R10 ;  /* 0x000000021b0a7223 */ /* 0x040fe2000000000a */
[--C-:B------:R-:W-:Y:S02]  /*75a0*/  HADD2.F32 R2, -RZ, R38.reuse.H0_H0 ;  /* 0x20000026ff027230 */ /* 0x100fe40000004100 */
[----:B------:R-:W-:Y:S01]  /*75b0*/  FFMA R15, R27, R0, R15 ;  /* 0x000000001b0f7223 */ /* 0x000fe2000000000f */
[----:B------:R-:W-:Y:S01]  /*75c0*/  HADD2.F32 R0, -RZ, R38.H1_H1 ;  /* 0x30000026ff007230 */ /* 0x000fe20000004100 */
[----:B------:R-:W-:Y:S01]  /*75d0*/  F2FP.F16.F32.PACK_AB R34, R5, R4 ;  /* 0x000000040522723e */ /* 0x000fe200000000ff */
        /* <DEDUP_REMOVED lines=14> */
[----:B------:R-:W-:Y:S02]  /*76c0*/  F2FP.F16.F32.PACK_AB R11, R19, R14 ;  /* 0x0000000e130b723e */ /* 0x000fe400000000ff */
[----:B------:R-:W-:Y:S02]  /*76d0*/  MOV R2, UR46 ;  /* 0x0000002e00027c02 */ /* 0x000fe40008000f00 */
[----:B------:R-:W-:Y:S01]  /*76e0*/  MOV R0, UR47 ;  /* 0x0000002f00007c02 */ /* 0x000fe20008000f00 */
[----:B------:R1:W-:Y:S01]  /*76f0*/  STS.128 [R62+0x1200], R8 ;  /* 0x001200083e007388 */ /* 0x0003e20000000c00 */
[----:B------:R-:W-:Y:S02]  /*7700*/  @P6 LEA R2, R2, UR43, 0x3 ;  /* 0x0000002b02026c11 */ /* 0x000fe4000f8e18ff */
[----:B------:R-:W-:Y:S02]  /*7710*/  @P6 SHF.L.U32 R3, R59, 0x1f, RZ ;  /* 0x0000001f3b036819 */ /* 0x000fe400000006ff */
[----:B------:R-:W-:Y:S01]  /*7720*/  @P6 IADD3 R2, PT, PT, R2, 0x70, RZ ;  /* 0x0000007002026810 */ /* 0x000fe20007ffe0ff */
[----:B------:R-:W-:Y:S01]  /*7730*/  @!PT LDS RZ, [RZ] ;  /* 0x00000000fffff984 */ /* 0x000fe20000000800 */
[----:B------:R-:W-:Y:S01]  /*7740*/  @!PT LDS RZ, [RZ] ;  /* 0x00000000fffff984 */ /* 0x000fe20000000800 */
[----:B------:R-:W-:Y:S01]  /*7750*/  @!PT LDS RZ, [RZ] ;  /* 0x00000000fffff984 */ /* 0x000fe20000000800 */
[----:B------:R-:W-:Y:S01]  /*7760*/  @!PT LDS RZ, [RZ] ;  /* 0x00000000fffff984 */ /* 0x000fe20000000800 */
[----:B------:R2:W-:Y:S06]  /*7770*/  MEMBAR.ALL.CTA ;  /* 0x0000000000007992 */ /* 0x0005ec0000008000 */
[----:B--2---:R-:W2:Y:S01]  /*7780*/  FENCE.VIEW.ASYNC.S ;  /* 0x00000000000073c6 */ /* 0x004ea20000000000 */
[----:B------:R-:W-:Y:S02]  /*7790*/  @P6 PRMT R0, R0, 0x654, R2 ;  /* 0x0000065400006816 */ /* 0x000fe40000000002 */
[----:B------:R-:W-:Y:S01]  /*77a0*/  LEA R2, R26, UR43, 0x3 ;  /* 0x0000002b1a027c11 */ /* 0x000fe2000f8e18ff */
[----:B--2---:R-:W-:Y:S06]  /*77b0*/  BAR.SYNC.DEFER_BLOCKING 0x1, 0x80 ;  /* 0x0042000000007b1d */ /* 0x004fec0000010000 */
[----:B------:R-:W-:Y:S05]  /*77c0*/  @P0 BRA `(.L_x_127) ;  /* 0x00000000003c0947 */ /* 0x000fea0003800000 */
[----:B------:R-:W2:Y:S01]  /*77d0*/  LDCU.64 UR6, c[0x0][0x348] ;  /* 0x00006900ff0677ac */ /* 0x000ea20008000a00 */
[----:B------:R-:W-:Y:S02]  /*77e0*/  UIADD3 UR13, UPT, UPT, UR49, 0x10, URZ ;  /* 0x00000010310d7890 */ /* 0x000fe4000fffe0ff */
[----:B------:R-:W-:Y:S01]  /*77f0*/  UIADD3 UR12, UPT, UPT, UR43, 0x1200, URZ ;  /* 0x000012002b0c7890 */ /* 0x000fe2000fffe0ff */
[----:B------:R-:W-:Y:S01]  /*7800*/  UMOV UR14, UR50 ;  /* 0x00000032000e7c82 */ /* 0x000fe20008000000 */
[----:B------:R-:W-:Y:S01]  /*7810*/  UMOV UR15, UR36 ;  /* 0x00000024000f7c82 */ /* 0x000fe20008000000 */
[----:B------:R-:W-:Y:S02]  /*7820*/  UIADD3 UR9, UPT, UPT, UR49, 0x50, URZ ;  /* 0x0000005031097890 */ /* 0x000fe4000fffe0ff */
[----:B------:R-:W-:Y:S01]  /*7830*/  UIADD3 UR8, UPT, UPT, UR43, 0x1a00, URZ ;  /* 0x00001a002b087890 */ /* 0x000fe2000fffe0ff */
[----:B------:R-:W-:Y:S01]  /*7840*/  UMOV UR10, UR50 ;  /* 0x00000032000a7c82 */ /* 0x000fe20008000000 */
[----:B------:R-:W-:Y:S01]  /*7850*/  UMOV UR11, UR36 ;  /* 0x00000024000b7c82 */ /* 0x000fe20008000000 */
[----:B--2---:R-:W-:Y:S04]  /*7860*/  UIADD3 UR4, UP0, UPT, UR6, 0x680, URZ ;  /* 0x0000068006047890 */ /* 0x004fe8000ff1e0ff */
[----:B------:R-:W-:Y:S09]  /*7870*/  UIADD3.X UR5, UPT, UPT, URZ, UR7, URZ, UP0, !UPT ;  /* 0x00000007ff057290 */ /* 0x000ff200087fe4ff */
[----:B------:R2:W-:Y:S01]  /*7880*/  UTMASTG.3D [UR12], [UR4] ;  /* 0x0000000c040073b5 */ /* 0x0005e20008010000 */
[----:B------:R2:W-:Y:S01]  /*7890*/  UTMASTG.3D [UR8], [UR4] ;  /* 0x00000008040073b5 */ /* 0x0005e20008010000 */
[----:B------:R0:W-:Y:S01]  /*78a0*/  UTMACMDFLUSH ;  /* 0x00000000000079b7 */ /* 0x0001e20000000000 */
[----:B--2---:R-:W-:Y:S04]  /*78b0*/  DEPBAR.LE SB0, 0x1 ;  /* 0x000080400000791a */ /* 0x004fe80000000000 */
.L_x_127:
[----:B------:R-:W-:Y:S05]  /*78c0*/  BSYNC.RECONVERGENT B0 ;  /* 0x0000000000007941 */ /* 0x000fea0003800200 */
.L_x_126:
[----:B------:R-:W-:Y:S01]  /*78d0*/  BAR.SYNC.DEFER_BLOCKING 0x1, 0x80 ;  /* 0x0042000000007b1d */ /* 0x000fe20000010000 */
[----:B------:R-:W-:Y:S04]  /*78e0*/  UIADD3 UR4, UPT, UPT, UR46, 0x1, URZ ;  /* 0x000000012e047890 */ /* 0x000fe8000fffe0ff */
[----:B------:R-:W-:Y:S04]  /*78f0*/  UISETP.NE.AND UP0, UPT, UR4, 0x4, UPT ;  /* 0x000000040400788c */ /* 0x000fe8000bf05270 */
[----:B------:R-:W-:Y:S01]  /*7900*/  USEL UR44, UR4, URZ, UP0 ;  /* 0x000000ff042c7287 */ /* 0x000fe20008000000 */
[----:B------:R2:W-:Y:S01]  /*7910*/  @P6 SYNCS.ARRIVE.TRANS64.RED.A1T0 RZ, [R0+URZ], RZ ;  /* 0x000000ff00ff69a7 */ /* 0x0005e200081004ff */
[----:B------:R-:W-:Y:S01]  /*7920*/  BSSY B1, `(.L_x_128) ;  /* 0x0000013000017945 */ /* 0x000fe20003800000 */
[----:B------:R-:W3:Y:S02]  /*7930*/  @P6 SYNCS.PHASECHK.TRANS64.TRYWAIT P0, [R2+URZ+0x50], R3 ;  /* 0x00005003020065a7 */ /* 0x000ee400080011ff */
[----:B---3--:R-:W-:Y:S01]  /*7940*/  @P6 SEL R63, RZ, 0x1, !P0 ;  /* 0x00000001ff3f6807 */ /* 0x008fe20004000000 */
[----:B--2---:R-:W-:Y:S06]  /*7950*/  @!P6 BRA `(.L_x_129) ;  /* 0x00000000003ce947 */ /* 0x004fec0003800000 */
[----:B------:R-:W-:Y:S01]  /*7960*/  ISETP.NE.AND P1, PT, R64, RZ, PT ;  /* 0x000000ff4000720c */ /* 0x000fe20003f25270 */
[----:B------:R-:W-:Y:S01]  /*7970*/  BSSY B0, `(.L_x_130) ;  /* 0x0000009000007945 */ /* 0x000fe20003800000 */
[----:B------:R-:W-:Y:S11]  /*7980*/  ISETP.NE.AND P0, PT, R63, RZ, PT ;  /* 0x000000ff3f00720c */ /* 0x000ff60003f05270 */
[----:B------:R-:W-:Y:S05]  /*7990*/  @P1 IMAD R3, R26, 0x1000, R56 ;  /* 0x000010001a031824 */ /* 0x000fea00078e0238 */
[----:B------:R-:W-:Y:S05]  /*79a0*/  @P1 IADD3 R0, PT, PT, R3, UR43, RZ ;  /* 0x0000002b03001c10 */ /* 0x000fea000fffe0ff */
[----:B------:R-:W-:Y:S01]  /*79b0*/  @P1 IMAD.IADD R0, R65, 0x1, R0 ;  /* 0x0000000141001824 */ /* 0x000fe200078e0200 */
[----:B------:R-:W-:Y:S06]  /*79c0*/  @P0 BRA `(.L_x_131) ;  /* 0x00000000000c0947 */ /* 0x000fec0003800000 */
[----:B------:R-:W-:Y:S04]  /*79d0*/  SHF.L.U32 R4, R59, 0x1f, RZ ;  /* 0x0000001f3b047819 */ /* 0x000fe800000006ff */
[----:B------:R-:W2:Y:S02]  /*79e0*/  SYNCS.PHASECHK.TRANS64.TRYWAIT P0, [R2+URZ+0x50], R4 ;  /* 0x00005004020075a7 */ /* 0x000ea400080011ff */
[----:B--2---:R-:W-:Y:S05]  /*79f0*/  @!P0 BRA `(.L_x_132) ;  /* 0x0000002000188947 */ /* 0x004fea0003800000 */
.L_x_131:
[----:B------:R-:W-:Y:S05]  /*7a00*/  BSYNC B0 ;  /* 0x0000000000007941 */ /* 0x000fea0003800000 */
.L_x_130:
[----:B------:R-:W-:Y:S02]  /*7a10*/  ISETP.NE.AND P0, PT, R64, RZ, PT ;  /* 0x000000ff4000720c */ /* 0x000fe40003f05270 */
[----:B------:R-:W-:Y:S11]  /*7a20*/  IADD3 R26, PT, PT, R26, 0x1, RZ ;  /* 0x000000011a1a7810 */ /* 0x000ff60007ffe0ff */
[----:B------:R3:W4:Y:S04]  /*7a30*/  @P0 LDS.128 R28, [R3+UR43+0x200] ;  /* 0x0002002b031c0984 */ /* 0x0007280008000c00 */
[----:B------:R3:W1:Y:S02]  /*7a40*/  @P0 LDS.128 R36, [R0+0x200] ;  /* 0x0002000000240984 */ /* 0x0006640000000c00 */
.L_x_129:
[----:B------:R-:W-:Y:S05]  /*7a50*/  BSYNC B1 ;  /* 0x0000000000017941 */ /* 0x000fea0003800000 */
.L_x_128:
[----:B---3--:R-:W-:Y:S05]  /*7a60*/  VIADD R0, R25, 0x20 ;  /* 0x0000002019007836 */ /* 0x008fea0000000000 */
[----:B------:R-:W-:Y:S04]  /*7a70*/  SHF.R.U32.HI R0, RZ, 0x15, R0 ;  /* 0x00000015ff007819 */ /* 0x000fe80000011600 */
[----:B------:R-:W-:Y:S11]  /*7a80*/  LOP3.LUT P0, RZ, R0, 0x3, R47, 0x48, !PT ;  /* 0x0000000300ff7812 */ /* 0x000ff6000780482f */
[----:B------:R-:W-:Y:S02]  /*7a90*/  @!UPT UIADD3 URZ, UPT, UPT, URZ, URZ, URZ ;  /* 0x000000fffffff290 */ /* 0x000fe4000fffe0ff */
[----:B------:R-:W-:Y:S05]  /*7aa0*/  @!P0 BRA `(.L_x_133) ;  /* 0x0000000000408947 */ /* 0x000fea0003800000 */
[----:B------:R-:W3:Y:S01]  /*7ab0*/  LDCU.64 UR8, c[0x4][0x70] ;  /* 0x01000e00ff0877ac */ /* 0x000ee20008000a00 */
[----:B------:R-:W-:Y:S01]  /*7ac0*/  MOV R3, 0x0 ;  /* 0x0000000000037802 */ /* 0x000fe20000000f00 */
[----:B------:R-:W-:Y:S02]  /*7ad0*/  HFMA2 R12, -RZ, RZ, 0, 5.9604644775390625e-08 ;  /* 0x00000001ff0c7431 */ /* 0x000fe400000001ff */
[----:B-1----:R-:W-:Y:S02]  /*7ae0*/  IMAD.MOV.U32 R8, RZ, RZ, 0x192 ;  /* 0x00000192ff087424 */ /* 0x002fe400078e00ff */
[----:B------:R-:W-:Y:S01]  /*7af0*/  IMAD.MOV.U32 R13, RZ, RZ, RZ ;  /* 0x000000ffff0d7224 */ /* 0x000fe200078e00ff */
[----:B------:R-:W1:Y:S01]  /*7b00*/  LDCU.64 UR6, c[0x4][0x78] ;  /* 0x01000f00ff0677ac */ /* 0x000e620008000a00 */
[----:B--2---:R-:W2:Y:S01]  /*7b10*/  LDC.64 R2, c[0x4][R3] ;  /* 0x0100000003027b82 */ /* 0x004ea20000000a00 */
[----:B------:R-:W5:Y:S01]  /*7b20*/  LDCU.64 UR4, c[0x4][0x10] ;  /* 0x01000200ff0477ac */ /* 0x000f620008000a00 */
[----:B---3--:R-:W-:Y:S01]  /*7b30*/  MOV R5, UR9 ;  /* 0x0000000900057c02 */ /* 0x008fe20008000f00 */
[----:B------:R-:W-:Y:S01]  /*7b40*/  IMAD.U32 R4, RZ, RZ, UR8 ;  /* 0x00000008ff047e24 */ /* 0x000fe2000f8e00ff */
[----:B-1----:R-:W-:Y:S01]  /*7b50*/  MOV R7, UR7 ;  /* 0x0000000700077c02 */ /* 0x002fe20008000f00 */
[----:B------:R-:W-:Y:S01]  /*7b60*/  IMAD.U32 R6, RZ, RZ, UR6 ;  /* 0x00000006ff067e24 */ /* 0x000fe2000f8e00ff */
[----:B-----5:R-:W-:Y:S01]  /*7b70*/  MOV R11, UR5 ;  /* 0x00000005000b7c02 */ /* 0x020fe20008000f00 */
[----:B------:R-:W-:Y:S02]  /*7b80*/  IMAD.U32 R10, RZ, RZ, UR4 ;  /* 0x00000004ff0a7e24 */ /* 0x000fe4000f8e00ff */
[----:B------:R-:W-:Y:S07]  /*7b90*/  LEPC R20, `(.L_x_133) ;  /* 0x000000001014794e */ /* 0x000fee0000000000 */
[----:B--2-4-:R-:W-:Y:S05]  /*7ba0*/  CALL.ABS.NOINC R2 ;  /* 0x0000000002007343 */ /* 0x014fea0003c00000 */
.L_x_133:
[----:B------:R-:W-:Y:S01]  /*7bb0*/  ISETP.NE.AND P6, PT, R61, RZ, PT ;  /* 0x000000ff3d00720c */ /* 0x000fe20003fc5270 */
[----:B------:R-:W-:Y:S05]  /*7bc0*/  WARPSYNC.ALL ;  /* 0x0000000000007948 */ /* 0x000fea0003800000 */
[----:B------:R-:W-:Y:S01]  /*7bd0*/  R2UR UR4, R25 ;  /* 0x00000000190472ca */ /* 0x000fe200000e0000 */
[----:B----4-:R-:W-:Y:S01]  /*7be0*/  HADD2.F32 R3, -RZ, R28.H0_H0 ;  /* 0x2000001cff037230 */ /* 0x010fe20000004100 */
[----:B------:R-:W-:Y:S01]  /*7bf0*/  ISETP.NE.AND P0, PT, R60, RZ, PT ;  /* 0x000000ff3c00720c */ /* 0x000fe20003f05270 */
[----:B------:R-:W-:Y:S01]  /*7c00*/  HADD2.F32 R20, -RZ, R30.H0_H0 ;  /* 0x2000001eff147230 */ /* 0x000fe20000004100 */
[----:B------:R-:W-:Y:S09]  /*7c10*/  BSSY.RECONVERGENT B0, `(.L_x_134) ;  /* 0x0000058000007945 */ /* 0x000ff20003800200 */
[----:B-12---:R-:W1:Y:S02]  /*7c20*/  LDTM.x16 R4, tmem[UR4+0x20] ;  /* 0x00002004000479ee */ /* 0x006e640008240000 */
        /* <DEDUP_REMOVED lines=59> */
[----:B------:R-:W-:Y:S02]  /*7fe0*/  LEA R3, R26, UR43, 0x3 ;  /* 0x0000002b1a037c11 */ /* 0x000fe4000f8e18ff */
        /* <DEDUP_REMOVED lines=8> */
[----:B------:R-:W-:Y:S01]  /*8070*/  @P6 SHF.L.U32 R2, R59, 0x1f, RZ ;  /* 0x0000001f3b026819 */ /* 0x000fe200000006ff */
        /* <DEDUP_REMOVED lines=17> */
.L_x_135:
[----:B------:R-:W-:Y:S05]  /*8190*/  BSYNC.RECONVERGENT B0 ;  /* 0x0000000000007941 */ /* 0x000fea0003800200 */
.L_x_134:
        /* <DEDUP_REMOVED lines=19> */
.L_x_139:
[----:B------:R-:W-:Y:S05]  /*82d0*/  BSYNC B0 ;  /* 0x0000000000007941 */ /* 0x000fea0003800000 */
.L_x_138:
[----:B------:R-:W-:Y:S11]  /*82e0*/  ISETP.NE.AND P0, PT, R64, RZ, PT ;  /* 0x000000ff4000720c */ /* 0x000ff60003f05270 */
[----:B------:R-:W-:Y:S02]  /*82f0*/  @!UPT UIADD3 URZ, UPT, UPT, URZ, URZ, URZ ;  /* 0x000000fffffff290 */ /* 0x000fe4000fffe0ff */
[----:B------:R3:W4:Y:S04]  /*8300*/  @P0 LDS.128 R28, [R26+UR43+0x200] ;  /* 0x0002002b1a1c0984 */ /* 0x0007280008000c00 */
[----:B------:R3:W1:Y:S02]  /*8310*/  @P0 LDS.128 R36, [R65+0x200] ;  /* 0x0002000041240984 */ /* 0x0006640000000c00 */
.L_x_137:
[----:B------:R-:W-:Y:S05]  /*8320*/  BSYNC B1 ;  /* 0x0000000000017941 */ /* 0x000fea0003800000 */
.L_x_136:
[----:B--2---:R-:W-:Y:S05]  /*8330*/  VIADD R0, R25, 0x30 ;  /* 0x0000003019007836 */ /* 0x004fea0000000000 */
[----:B------:R-:W-:Y:S04]  /*8340*/  SHF.R.U32.HI R0, RZ, 0x15, R0 ;  /* 0x00000015ff007819 */ /* 0x000fe80000011600 */
[----:B------:R-:W-:Y:S11]  /*8350*/  LOP3.LUT P0, RZ, R0, 0x3, R47, 0x48, !PT ;  /* 0x0000000300ff7812 */ /* 0x000ff6000780482f */
[----:B------:R-:W-:Y:S02]  /*8360*/  @!UPT UIADD3 URZ, UPT, UPT, URZ, URZ, URZ ;  /* 0x000000fffffff290 */ /* 0x000fe4000fffe0ff */
[----:B------:R-:W-:Y:S05]  /*8370*/  @!P0 BRA `(.L_x_141) ;  /* 0x0000000000408947 */ /* 0x000fea0003800000 */
[----:B------:R-:W2:Y:S01]  /*8380*/  LDCU.64 UR8, c[0x4][0x70] ;  /* 0x01000e00ff0877ac */ /* 0x000ea20008000a00 */
[----:B------:R-:W-:Y:S01]  /*8390*/  MOV R3, 0x0 ;  /* 0x0000000000037802 */ /* 0x000fe20000000f00 */
        /* <DEDUP_REMOVED lines=14> */
.L_x_141:
[----:B------:R-:W-:Y:S01]  /*8480*/  ISETP.NE.AND P0, PT, R60, RZ, PT ;  /* 0x000000ff3c00720c */ /* 0x000fe20003f05270 */
[----:B------:R-:W-:Y:S05]  /*8490*/  WARPSYNC.ALL ;  /* 0x0000000000007948 */ /* 0x000fea0003800000 */
[----:B------:R-:W-:Y:S01]  /*84a0*/  R2UR UR4, R25 ;  /* 0x00000000190472ca */ /* 0x000fe200000e0000 */
[--C-:B----4-:R-:W-:Y:S01]  /*84b0*/  HADD2.F32 R20, -RZ, R28.reuse.H0_H0 ;  /* 0x2000001cff147230 */ /* 0x110fe20000004100 */
[----:B------:R-:W-:Y:S01]  /*84c0*/  IADD3 R53, PT, PT, R53, 0xe0, RZ ;  /* 0x000000e035357810 */ /* 0x000fe20007ffe0ff */
[----:B------:R-:W-:Y:S01]  /*84d0*/  HADD2.F32 R21, -RZ, R28.H1_H1 ;  /* 0x3000001cff157230 */ /* 0x000fe20000004100 */
[----:B------:R-:W-:Y:S01]  /*84e0*/  BSSY.RECONVERGENT B0, `(.L_x_142) ;  /* 0x0000054000007945 */ /* 0x000fe20003800200 */
[--C-:B------:R-:W-:Y:S01]  /*84f0*/  HADD2.F32 R25, -RZ, R29.reuse.H0_H0 ;  /* 0x2000001dff197230 */ /* 0x100fe20000004100 */
[----:B------:R-:W-:Y:S01]  /*8500*/  LOP3.LUT R53, R53, 0xfefffff8, RZ, 0xc0, !PT ;  /* 0xfefffff835357812 */ /* 0x000fe200078ec0ff */
[----:B---3--:R-:W-:Y:S02]  /*8510*/  HADD2.F32 R26, -RZ, R29.H1_H1 ;  /* 0x3000001dff1a7230 */ /* 0x008fe40000004100 */
[--C-:B------:R-:W-:Y:S02]  /*8520*/  HADD2.F32 R28, -RZ, R30.reuse.H0_H0 ;  /* 0x2000001eff1c7230 */ /* 0x100fe40000004100 */
[----:B------:R-:W-:Y:S02]  /*8530*/  HADD2.F32 R29, -RZ, R30.H1_H1 ;  /* 0x3000001eff1d7230 */ /* 0x000fe40000004100 */
[----:B-1----:R-:W1:Y:S01]  /*8540*/  LDTM.x16 R4, tmem[UR4+0x30] ;  /* 0x00003004000479ee */ /* 0x002e620008240000 */
[----:B------:R-:W-:Y:S01]  /*8550*/  NOP ;  /* 0x0000000000007918 */ /* 0x000fe20000000000 */
[----:B-1----:R1:W-:Y:S01]  /*8560*/  SYNCS.ARRIVE.TRANS64.RED.A1T0 RZ, [R53+URZ], RZ ;  /* 0x000000ff35ff79a7 */ /* 0x0023e200081004ff */
[--C-:B------:R-:W-:Y:S02]  /*8570*/  HADD2.F32 R30, -RZ, R31.reuse.H0_H0 ;  /* 0x2000001fff1e7230 */ /* 0x100fe40000004100 */
[----:B------:R-:W-:Y:S02]  /*8580*/  HADD2.F32 R31, -RZ, R31.H1_H1 ;  /* 0x3000001fff1f7230 */ /* 0x000fe40000004100 */
        /* <DEDUP_REMOVED lines=8> */
[C---:B------:R-:W-:Y:S01]  /*8610*/  FMUL R4, R24.reuse, R4 ;  /* 0x0000000418047220 */ /* 0x040fe20000400000 */
[C---:B------:R-:W-:Y:S01]  /*8620*/  FMUL R5, R24.reuse, R5 ;  /* 0x0000000518057220 */ /* 0x040fe20000400000 */
[C---:B------:R-:W-:Y:S01]  /*8630*/  FMUL R6, R24.reuse, R6 ;  /* 0x0000000618067220 */ /* 0x040fe20000400000 */
[C---:B------:R-:W-:Y:S01]  /*8640*/  FMUL R7, R24.reuse, R7 ;  /* 0x0000000718077220 */ /* 0x040fe20000400000 */
[C---:B------:R-:W-:Y:S01]  /*8650*/  FFMA R4, R27.reuse, R20, R4 ;  /* 0x000000141b047223 */ /* 0x040fe20000000004 */
        /* <DEDUP_REMOVED lines=15> */
[C---:B------:R-:W-:Y:S01]  /*8750*/  FMUL R12, R24.reuse, R16 ;  /* 0x00000010180c7220 */ /* 0x040fe20000400000 */
[C---:B------:R-:W-:Y:S01]  /*8760*/  FFMA R0, R27.reuse, R32, R0 ;  /* 0x000000201b007223 */ /* 0x040fe20000000000 */
[C---:B------:R-:W-:Y:S01]  /*8770*/  FMUL R13, R24.reuse, R17 ;  /* 0x00000011180d7220 */ /* 0x040fe20000400000 */
[----:B------:R-:W-:Y:S01]  /*8780*/  FFMA R2, R27, R33, R2 ;  /* 0x000000211b027223 */ /* 0x000fe20000000002 */
[----:B------:R-:W-:Y:S01]  /*8790*/  F2FP.F16.F32.PACK_AB R4, R5, R4 ;  /* 0x000000040504723e */ /* 0x000fe200000000ff */
[C---:B------:R-:W-:Y:S01]  /*87a0*/  FMUL R14, R24.reuse, R18 ;  /* 0x00000012180e7220 */ /* 0x040fe20000400000 */
[----:B------:R-:W-:Y:S01]  /*87b0*/  FFMA R3, R27, R34, R3 ;  /* 0x000000221b037223 */ /* 0x000fe20000000003 */
[----:B------:R-:W-:Y:S01]  /*87c0*/  F2FP.F16.F32.PACK_AB R5, R7, R6 ;  /* 0x000000060705723e */ /* 0x000fe200000000ff */
[----:B------:R-:W-:Y:S01]  /*87d0*/  FFMA R15, R27, R35, R15 ;  /* 0x000000231b0f7223 */ /* 0x000fe2000000000f */
[----:B------:R-:W-:Y:S01]  /*87e0*/  FMUL R19, R24, R19 ;  /* 0x0000001318137220 */ /* 0x000fe20000400000 */
[----:B------:R-:W-:Y:S01]  /*87f0*/  F2FP.F16.F32.PACK_AB R6, R9, R8 ;  /* 0x000000080906723e */ /* 0x000fe200000000ff */
[----:B------:R-:W-:Y:S01]  /*8800*/  FFMA R12, R27, R36, R12 ;  /* 0x000000241b0c7223 */ /* 0x000fe2000000000c */
[----:B------:R-:W-:Y:S01]  /*8810*/  F2FP.F16.F32.PACK_AB R7, R11, R10 ;  /* 0x0000000a0b07723e */ /* 0x000fe200000000ff */
[C---:B------:R-:W-:Y:S01]  /*8820*/  FFMA R13, R27.reuse, R37, R13 ;  /* 0x000000251b0d7223 */ /* 0x040fe2000000000d */
[C---:B------:R-:W-:Y:S01]  /*8830*/  FFMA R14, R27.reuse, R38, R14 ;  /* 0x000000261b0e7223 */ /* 0x040fe2000000000e */
[----:B------:R-:W-:Y:S01]  /*8840*/  FFMA R19, R27, R39, R19 ;  /* 0x000000271b137223 */ /* 0x000fe20000000013 */
[----:B------:R-:W-:Y:S01]  /*8850*/  F2FP.F16.F32.PACK_AB R16, R2, R0 ;  /* 0x000000000210723e */ /* 0x000fe200000000ff */
[----:B------:R1:W-:Y:S01]  /*8860*/  STS.128 [R56+UR43+0x3200], R4 ;  /* 0x0032000438007988 */ /* 0x0003e20008000c2b */
        /* <DEDUP_REMOVED lines=27> */
.L_x_143:
[----:B------:R-:W-:Y:S05]  /*8a20*/  BSYNC.RECONVERGENT B0 ;  /* 0x0000000000007941 */ /* 0x000fea0003800200 */
.L_x_142:
[----:B------:R-:W-:Y:S01]  /*8a30*/  BAR.SYNC.DEFER_BLOCKING 0x1, 0x80 ;  /* 0x0042000000007b1d */ /* 0x000fe20000010000 */
[----:B------:R-:W-:Y:S01]  /*8a40*/  UISETP.NE.AND UP0, UPT, UR52, -0x4, UPT ;  /* 0xfffffffc3400788c */ /* 0x000fe2000bf05270 */
[----:B------:R-:W-:Y:S08]  /*8a50*/  IADD3 R22, PT, PT, R22, 0x1, RZ ;  /* 0x0000000116167810 */ /* 0x000ff00007ffe0ff */
[----:B------:R-:W-:Y:S05]  /*8a60*/  BRA.U !UP0, `(.L_x_144) ;  /* 0x0000000108287547 */ /* 0x000fea000b800000 */
[----:B------:R-:W-:Y:S01]  /*8a70*/  ISETP.NE.AND P0, PT, R61, RZ, PT ;  /* 0x000000ff3d00720c */ /* 0x000fe20003f05270 */
[----:B------:R-:W-:Y:S01]  /*8a80*/  IMAD.U32 R2, RZ, RZ, UR46 ;  /* 0x0000002eff027e24 */ /* 0x000fe2000f8e00ff */
[----:B------:R-:W-:Y:S01]  /*8a90*/  UIADD3 UR4, UPT, UPT, UR46, 0x1, URZ ;  /* 0x000000012e047890 */ /* 0x000fe2000fffe0ff */
[----:B------:R-:W-:Y:S03]  /*8aa0*/  IMAD.U32 R0, RZ, RZ, UR47 ;  /* 0x0000002fff007e24 */ /* 0x000fe6000f8e00ff */
[----:B------:R-:W-:Y:S04]  /*8ab0*/  UISETP.NE.AND UP0, UPT, UR4, 0x4, UPT ;  /* 0x000000040400788c */ /* 0x000fe8000bf05270 */
[----:B------:R-:W-:Y:S03]  /*8ac0*/  USEL UR46, UR4, URZ, UP0 ;  /* 0x000000ff042e7287 */ /* 0x000fe60008000000 */
[----:B------:R-:W-:Y:S05]  /*8ad0*/  @P0 LEA R2, R2, UR43, 0x3 ;  /* 0x0000002b02020c11 */ /* 0x000fea000f8e18ff */
[----:B------:R-:W-:Y:S05]  /*8ae0*/  @P0 VIADD R2, R2, 0x70 ;  /* 0x0000007002020836 */ /* 0x000fea0000000000 */
[----:B------:R-:W-:Y:S04]  /*8af0*/  @P0 PRMT R0, R0, 0x654, R2 ;  /* 0x0000065400000816 */ /* 0x000fe80000000002 */
[----:B------:R2:W-:Y:S03]  /*8b00*/  @P0 SYNCS.ARRIVE.TRANS64.RED.A1T0 RZ, [R0+URZ], RZ ;  /* 0x000000ff00ff09a7 */ /* 0x0005e600081004ff */
.L_x_144:
[----:B------:R-:W-:Y:S01]  /*8b10*/  R2UR UR4, R50 ;  /* 0x00000000320472ca */ /* 0x000fe200000e0000 */
[----:B------:R-:W-:Y:S01]  /*8b20*/  UISETP.NE.AND UP0, UPT, UR62, URZ, UPT ;  /* 0x000000ff3e00728c */ /* 0x000fe2000bf05270 */
[----:B------:R-:W-:Y:S01]  /*8b30*/  ISETP.NE.AND P0, PT, R55, 0x2, PT ;  /* 0x000000023700780c */ /* 0x000fe20003f05270 */
[----:B------:R-:W-:Y:S01]  /*8b40*/  UIADD3 UR24, UPT, UPT, UR37, UR63, URZ ;  /* 0x0000003f25187290 */ /* 0x000fe2000fffe0ff */
[----:B------:R-:W-:Y:S01]  /*8b50*/  ISETP.NE.AND P1, PT, R22, 0x4, PT ;  /* 0x000000041600780c */ /* 0x000fe20003f25270 */
[----:B------:R-:W-:Y:S01]  /*8b60*/  UIADD3 UR52, UPT, UPT, UR52, 0x4, URZ ;  /* 0x0000000434347890 */ /* 0x000fe2000fffe0ff */
[----:B------:R-:W-:Y:S01]  /*8b70*/  SEL R2, RZ, 0x1, P0 ;  /* 0x00000001ff027807 */ /* 0x000fe20000000000 */
[----:B------:R-:W-:Y:S01]  /*8b80*/  UMOV UR36, UR61 ;  /* 0x0000003d00247c82 */ /* 0x000fe20008000000 */
[----:B--2---:R-:W-:Y:S02]  /*8b90*/  SEL R0, RZ, 0x1, P1 ;  /* 0x00000001ff007807 */ /* 0x004fe40000800000 */
[----:B------:R-:W-:Y:S02]  /*8ba0*/  LOP3.LUT R57, R57, R2, RZ, 0x3c, !PT ;  /* 0x0000000239397212 */ /* 0x000fe400078e3cff */
[----:B------:R-:W-:Y:S01]  /*8bb0*/  LOP3.LUT R58, R58, R0, RZ, 0x3c, !PT ;  /* 0x000000003a3a7212 */ /* 0x000fe200078e3cff */
[----:B------:R-:W-:Y:S01]  /*8bc0*/  UIADD3 UR20, UPT, UPT, UR38, UR4, URZ ;  /* 0x0000000426147290 */ /* 0x000fe2000fffe0ff */
[----:B------:R-:W-:Y:S02]  /*8bd0*/  SEL R55, R55, RZ, P0 ;  /* 0x000000ff37377207 */ /* 0x000fe40000000000 */
[----:B------:R-:W-:Y:S01]  /*8be0*/  SEL R22, R22, RZ, P1 ;  /* 0x000000ff16167207 */ /* 0x000fe20000800000 */
[----:B------:R-:W-:Y:S08]  /*8bf0*/  BRA.U UP0, `(.L_x_145) ;  /* 0xffffffcd005c7547 */ /* 0x000ff0000b83ffff */
[----:B------:R-:W-:-:S13]  /*8c00*/  R2UR UR4, R51 ;  /* 0x00000000330472ca */ /* 0x000fda00000e0000 */
[----:B------:R-:W-:-:S09]  /*8c10*/  UISETP.NE.AND UP0, UPT, UR4, URZ, UPT ;  /* 0x000000ff0400728c */ /* 0x000fd2000bf05270 */
[----:B------:R-:W-:Y:S05]  /*8c20*/  BRA.U !UP0, `(.L_x_146) ;  /* 0x0000000108487547 */ /* 0x000fea000b800000 */
[----:B------:R-:W2:Y:S02]  /*8c30*/  LDCU.64 UR4, c[0x0][0x890] ;  /* 0x00011200ff0477ac */ /* 0x000ea40008000a00 */
[----:B--2---:R-:W-:-:S04]  /*8c40*/  UISETP.NE.U32.AND UP0, UPT, UR4, URZ, UPT ;  /* 0x000000ff0400728c */ /* 0x004fc8000bf05070 */
[----:B------:R-:W-:-:S09]  /*8c50*/  UISETP.NE.AND.EX UP0, UPT, UR5, URZ, UPT, UP0 ;  /* 0x000000ff0500728c */ /* 0x000fd2000bf05300 */
[----:B------:R-:W-:Y:S05]  /*8c60*/  BRA.U UP0, `(.L_x_147) ;  /* 0x00000001000c7547 */ /* 0x000fea000b800000 */
[----:B------:R-:W-:-:S13]  /*8c70*/  FSETP.NEU.AND P0, PT, R27, RZ, PT ;  /* 0x000000ff1b00720b */ /* 0x000fda0003f0d000 */
[----:B------:R-:W-:Y:S05]  /*8c80*/  @!P0 EXIT ;  /* 0x000000000000894d */ /* 0x000fea0003800000 */
[----:B------:R-:W-:Y:S05]  /*8c90*/  BRA `(.L_x_146) ;  /* 0x00000000002c7947 */ /* 0x000fea0003800000 */
.L_x_147:
[----:B------:R-:W-:Y:S01]  /*8ca0*/  ISETP.NE.AND P0, PT, R54, RZ, PT ;  /* 0x000000ff3600720c */ /* 0x000fe20003f05270 */
[----:B------:R-:W-:-:S12]  /*8cb0*/  BSSY.RECONVERGENT B0, `(.L_x_146) ;  /* 0x0000009000007945 */ /* 0x000fd80003800200 */
[----:B------:R-:W-:Y:S05]  /*8cc0*/  @P0 BRA `(.L_x_148) ;  /* 0x0000000000140947 */ /* 0x000fea0003800000 */
[----:B------:R-:W2:Y:S02]  /*8cd0*/  LDCU.64 UR4, c[0x0][0x888] ;  /* 0x00011100ff0477ac */ /* 0x000ea40008000a00 */
[----:B--2---:R-:W-:-:S04]  /*8ce0*/  ISETP.NE.U32.AND P0, PT, RZ, UR4, PT ;  /* 0x00000004ff007c0c */ /* 0x004fc8000bf05070 */
[----:B------:R-:W-:-:S13]  /*8cf0*/  ISETP.NE.AND.EX P0, PT, RZ, UR5, PT, P0 ;  /* 0x00000005ff007c0c */ /* 0x000fda000bf05300 */
[----:B------:R-:W-:Y:S05]  /*8d00*/  @!P0 EXIT ;  /* 0x000000000000894d */ /* 0x000fea0003800000 */
[----:B------:R-:W-:Y:S05]  /*8d10*/  BRA `(.L_x_149) ;  /* 0x0000000000087947 */ /* 0x000fea0003800000 */
.L_x_148:
[----:B------:R-:W-:-:S13]  /*8d20*/  FSETP.NEU.AND P0, PT, R27, RZ, PT ;  /* 0x000000ff1b00720b */ /* 0x000fda0003f0d000 */
[----:B------:R-:W-:Y:S05]  /*8d30*/  @!P0 EXIT ;  /* 0x000000000000894d */ /* 0x000fea0003800000 */
.L_x_149:
[----:B------:R-:W-:Y:S05]  /*8d40*/  BSYNC.RECONVERGENT B0 ;  /* 0x0000000000007941 */ /* 0x000fea0003800200 */
.L_x_146:
[----:B------:R-:W-:Y:S01]  /*8d50*/  ULEA UR4, UR46, UR43, 0x3 ;  /* 0x0000002b2e047291 */ /* 0x000fe2000f8e18ff */
[----:B------:R-:W-:-:S04]  /*8d60*/  DEPBAR.LE SB0, 0x0 ;  /* 0x000080000000791a */ /* 0x000fc80000000000 */
[----:B------:R-:W-:-:S04]  /*8d70*/  UIADD3 UR4, UPT, UPT, UR4, 0x70, URZ ;  /* 0x0000007004047890 */ /* 0x000fc8000fffe0ff */
[----:B------:R-:W-:-:S09]  /*8d80*/  UPRMT UR4, UR47, 0x654, UR4 ;  /* 0x000006542f047896 */ /* 0x000fd20008000004 */
[----:B------:R-:W-:Y:S01]  /*8d90*/  SYNCS.ARRIVE.TRANS64.RED.A1T0 RZ, [UR4], RZ ;  /* 0x000000ffffff79a7 */ /* 0x000fe20008100404 */
[----:B------:R-:W-:Y:S05]  /*8da0*/  EXIT ;  /* 0x000000000000794d */ /* 0x000fea0003800000 */
.L_x_24:
[----:B--2---:R2:W3:Y:S02]  /*8db0*/  SYNCS.PHASECHK.TRANS64.TRYWAIT P0, [R0+URZ+0x110], R2 ;  /* 0x00011002000075a7 */ /* 0x0044e400080011ff */
[----:B---3--:R-:W-:Y:S05]  /*8dc0*/  @!P0 NANOSLEEP.SYNCS 0x989680 ;  /* 0x009896800000895d */ /* 0x008fea0003900000 */
[----:B------:R-:W3:Y:S02]  /*8dd0*/  @!P0 SYNCS.PHASECHK.TRANS64 P0, [R0+URZ+0x110], R2 ;  /* 0x00011002000085a7 */ /* 0x000ee400080010ff */
[----:B---3--:R-:W-:Y:S05]  /*8de0*/  @!P0 BRA `(.L_x_24) ;  /* 0xfffffffc00f08947 */ /* 0x008fea000383ffff */
[----:B------:R-:W-:Y:S05]  /*8df0*/  BRA `(.L_x_150) ;  /* 0xffffff8c00107947 */ /* 0x000fea000383ffff */
.L_x_27:
[----:B-1----:R-:W-:-:S07]  /*8e00*/  MOV R0, UR33 ;  /* 0x0000002100007c02 */ /* 0x002fce0008000f00 */
.L_x_151:
[----:B-1----:R1:W2:Y:S02]  /*8e10*/  SYNCS.PHASECHK.TRANS64.TRYWAIT P0, [R0+URZ+0x28], R3 ;  /* 0x00002803000075a7 */ /* 0x0022a400080011ff */
[----:B--2---:R-:W-:Y:S05]  /*8e20*/  @!P0 NANOSLEEP.SYNCS 0x989680 ;  /* 0x009896800000895d */ /* 0x004fea0003900000 */
[----:B------:R-:W2:Y:S02]  /*8e30*/  @!P0 SYNCS.PHASECHK.TRANS64 P0, [R0+URZ+0x28], R3 ;  /* 0x00002803000085a7 */ /* 0x000ea400080010ff */
[----:B--2---:R-:W-:Y:S05]  /*8e40*/  @!P0 BRA `(.L_x_151) ;  /* 0xfffffffc00f08947 */ /* 0x004fea000383ffff */
[----:B------:R-:W-:Y:S05]  /*8e50*/  BRA `(.L_x_26) ;  /* 0xffffff8c00687947 */ /* 0x000fea000383ffff */
.L_x_34:
[----:B-1----:R-:W-:-:S07]  /*8e60*/  MOV R0, UR17 ;  /* 0x0000001100007c02 */ /* 0x002fce0008000f00 */
.L_x_152:
[----:B-1----:R1:W2:Y:S02]  /*8e70*/  SYNCS.PHASECHK.TRANS64.TRYWAIT P0, [R0+URZ+0x28], R3 ;  /* 0x00002803000075a7 */ /* 0x0022a400080011ff */
[----:B--2---:R-:W-:Y:S05]  /*8e80*/  @!P0 NANOSLEEP.SYNCS 0x989680 ;  /* 0x009896800000895d */ /* 0x004fea0003900000 */
[----:B------:R-:W2:Y:S02]  /*8e90*/  @!P0 SYNCS.PHASECHK.TRANS64 P0, [R0+URZ+0x28], R3 ;  /* 0x00002803000085a7 */ /* 0x000ea400080010ff */
[----:B--2---:R-:W-:Y:S05]  /*8ea0*/  @!P0 BRA `(.L_x_152) ;  /* 0xfffffffc00f08947 */ /* 0x004fea000383ffff */
[----:B------:R-:W-:Y:S05]  /*8eb0*/  BRA `(.L_x_33) ;  /* 0xffffff9000287947 */ /* 0x000fea000383ffff */
.L_x_39:
[----:B-1----:R1:W2:Y:S02]  /*8ec0*/  SYNCS.PHASECHK.TRANS64.TRYWAIT P0, [R3+URZ+0xa0], R0 ;  /* 0x0000a000030075a7 */ /* 0x0022a400080011ff */
[----:B--2---:R-:W-:Y:S05]  /*8ed0*/  @!P0 NANOSLEEP.SYNCS 0x989680 ;  /* 0x009896800000895d */ /* 0x004fea0003900000 */
[----:B------:R-:W2:Y:S02]  /*8ee0*/  @!P0 SYNCS.PHASECHK.TRANS64 P0, [R3+URZ+0xa0], R0 ;  /* 0x0000a000030085a7 */ /* 0x000ea400080010ff */
[----:B--2---:R-:W-:Y:S05]  /*8ef0*/  @!P0 BRA `(.L_x_39) ;  /* 0xfffffffc00f08947 */ /* 0x004fea000383ffff */
[----:B------:R-:W-:Y:S05]  /*8f00*/  BRA `(.L_x_153) ;  /* 0xffffff9000d07947 */ /* 0x000fea000383ffff */
.L_x_43:
[----:B------:R-:W-:-:S07]  /*8f10*/  MOV R0, UR4 ;  /* 0x0000000400007c02 */ /* 0x000fce0008000f00 */
.L_x_154:
[----:B-1----:R1:W2:Y:S02]  /*8f20*/  SYNCS.PHASECHK.TRANS64.TRYWAIT P0, [R0+URZ], R2 ;  /* 0x00000002000075a7 */ /* 0x0022a400080011ff */
[----:B--2---:R-:W-:Y:S05]  /*8f30*/  @!P0 NANOSLEEP.SYNCS 0x989680 ;  /* 0x009896800000895d */ /* 0x004fea0003900000 */
[----:B------:R-:W2:Y:S02]  /*8f40*/  @!P0 SYNCS.PHASECHK.TRANS64 P0, [R0+URZ], R2 ;  /* 0x00000002000085a7 */ /* 0x000ea400080010ff */
[----:B--2---:R-:W-:Y:S05]  /*8f50*/  @!P0 BRA `(.L_x_154) ;  /* 0xfffffffc00f08947 */ /* 0x004fea000383ffff */
[----:B------:R-:W-:Y:S05]  /*8f60*/  BRA `(.L_x_155) ;  /* 0xffffff9800787947 */ /* 0x000fea000383ffff */
.L_x_44:
[----:B------:R-:W-:-:S07]  /*8f70*/  MOV R0, UR5 ;  /* 0x0000000500007c02 */ /* 0x000fce0008000f00 */
.L_x_156:
[----:B-1----:R1:W2:Y:S02]  /*8f80*/  SYNCS.PHASECHK.TRANS64.TRYWAIT P0, [R0+URZ], R3 ;  /* 0x00000003000075a7 */ /* 0x0022a400080011ff */
[----:B--2---:R-:W-:Y:S05]  /*8f90*/  @!P0 NANOSLEEP.SYNCS 0x989680 ;  /* 0x009896800000895d */ /* 0x004fea0003900000 */
[----:B------:R-:W2:Y:S02]  /*8fa0*/  @!P0 SYNCS.PHASECHK.TRANS64 P0, [R0+URZ], R3 ;  /* 0x00000003000085a7 */ /* 0x000ea400080010ff */
[----:B--2---:R-:W-:Y:S05]  /*8fb0*/  @!P0 BRA `(.L_x_156) ;  /* 0xfffffffc00f08947 */ /* 0x004fea000383ffff */
[----:B------:R-:W-:Y:S05]  /*8fc0*/  BRA `(.L_x_157) ;  /* 0xffffff9800847947 */ /* 0x000fea000383ffff */
.L_x_45:
[----:B------:R-:W-:-:S07]  /*8fd0*/  MOV R0, UR5 ;  /* 0x0000000500007c02 */ /* 0x000fce0008000f00 */
.L_x_158:
[----:B-1----:R1:W2:Y:S02]  /*8fe0*/  SYNCS.PHASECHK.TRANS64.TRYWAIT P0, [R0+URZ], R3 ;  /* 0x00000003000075a7 */ /* 0x0022a400080011ff */
[----:B--2---:R-:W-:Y:S05]  /*8ff0*/  @!P0 NANOSLEEP.SYNCS 0x989680 ;  /* 0x009896800000895d */ /* 0x004fea0003900000 */
[----:B------:R-:W2:Y:S02]  /*9000*/  @!P0 SYNCS.PHASECHK.TRANS64 P0, [R0+URZ], R3 ;  /* 0x00000003000085a7 */ /* 0x000ea400080010ff */
[----:B--2---:R-:W-:Y:S05]  /*9010*/  @!P0 BRA `(.L_x_158) ;  /* 0xfffffffc00f08947 */ /* 0x004fea000383ffff */
[----:B------:R-:W-:Y:S05]  /*9020*/  BRA `(.L_x_159) ;  /* 0xffffff9800907947 */ /* 0x000fea000383ffff */
.L_x_46:
[----:B------:R-:W-:-:S07]  /*9030*/  MOV R0, UR5 ;  /* 0x0000000500007c02 */ /* 0x000fce0008000f00 */
.L_x_160:
[----:B-1----:R1:W2:Y:S02]  /*9040*/  SYNCS.PHASECHK.TRANS64.TRYWAIT P0, [R0+URZ], R3 ;  /* 0x00000003000075a7 */ /* 0x0022a400080011ff */
[----:B--2---:R-:W-:Y:S05]  /*9050*/  @!P0 NANOSLEEP.SYNCS 0x989680 ;  /* 0x009896800000895d */ /* 0x004fea0003900000 */
[----:B------:R-:W2:Y:S02]  /*9060*/  @!P0 SYNCS.PHASECHK.TRANS64 P0, [R0+URZ], R3 ;  /* 0x00000003000085a7 */ /* 0x000ea400080010ff */
[----:B--2---:R-:W-:Y:S05]  /*9070*/  @!P0 BRA `(.L_x_160) ;  /* 0xfffffffc00f08947 */ /* 0x004fea000383ffff */
[----:B------:R-:W-:Y:S05]  /*9080*/  BRA `(.L_x_161) ;  /* 0xffffff98009c7947 */ /* 0x000fea000383ffff */
.L_x_49:
[----:B-1----:R1:W2:Y:S02]  /*9090*/  SYNCS.PHASECHK.TRANS64.TRYWAIT P0, [R2+URZ+0x100], R4 ;  /* 0x00010004020075a7 */ /* 0x0022a400080011ff */
[----:B--2---:R-:W-:Y:S05]  /*90a0*/  @!P0 NANOSLEEP.SYNCS 0x989680 ;  /* 0x009896800000895d */ /* 0x004fea0003900000 */
[----:B------:R-:W2:Y:S02]  /*90b0*/  @!P0 SYNCS.PHASECHK.TRANS64 P0, [R2+URZ+0x100], R4 ;  /* 0x00010004020085a7 */ /* 0x000ea400080010ff */
[----:B--2---:R-:W-:Y:S05]  /*90c0*/  @!P0 BRA `(.L_x_49) ;  /* 0xfffffffc00f08947 */ /* 0x004fea000383ffff */
[----:B------:R-:W-:Y:S05]  /*90d0*/  BRA `(.L_x_162) ;  /* 0xffffff9800f87947 */ /* 0x000fea000383ffff */
.L_x_50:
[----:B------:R-:W-:-:S07]  /*90e0*/  MOV R2, UR4 ;  /* 0x0000000400027c02 */ /* 0x000fce0008000f00 */
.L_x_163:
[----:B-1----:R1:W2:Y:S02]  /*90f0*/  SYNCS.PHASECHK.TRANS64.TRYWAIT P0, [R2+URZ+0xb0], R5 ;  /* 0x0000b005020075a7 */ /* 0x0022a400080011ff */
[----:B--2---:R-:W-:Y:S05]  /*9100*/  @!P0 NANOSLEEP.SYNCS 0x989680 ;  /* 0x009896800000895d */ /* 0x004fea0003900000 */
[----:B------:R-:W2:Y:S02]  /*9110*/  @!P0 SYNCS.PHASECHK.TRANS64 P0, [R2+URZ+0xb0], R5 ;  /* 0x0000b005020085a7 */ /* 0x000ea400080010ff */
[----:B--2---:R-:W-:Y:S05]  /*9120*/  @!P0 BRA `(.L_x_163) ;  /* 0xfffffffc00f08947 */ /* 0x004fea000383ffff */
[----:B------:R-:W-:Y:S05]  /*9130*/  BRA `(.L_x_164) ;  /* 0xffffff9c00087947 */ /* 0x000fea000383ffff */
.L_x_51:
[----:B-1----:R1:W2:Y:S02]  /*9140*/  SYNCS.PHASECHK.TRANS64.TRYWAIT P1, [R2+URZ+0xa0], R4 ;  /* 0x0000a004020075a7 */ /* 0x0022a400080211ff */
[----:B--2---:R-:W-:Y:S05]  /*9150*/  @!P1 NANOSLEEP.SYNCS 0x989680 ;  /* 0x009896800000995d */ /* 0x004fea0003900000 */
[----:B------:R-:W2:Y:S02]  /*9160*/  @!P1 SYNCS.PHASECHK.TRANS64 P1, [R2+URZ+0xa0], R4 ;  /* 0x0000a004020095a7 */ /* 0x000ea400080210ff */
[----:B--2---:R-:W-:Y:S05]  /*9170*/  @!P1 BRA `(.L_x_51) ;  /* 0xfffffffc00f09947 */ /* 0x004fea000383ffff */
[----:B------:R-:W-:Y:S05]  /*9180*/  BRA `(.L_x_165) ;  /* 0xffffff9c00387947 */ /* 0x000fea000383ffff */
.L_x_54:
[----:B------:R-:W-:-:S07]  /*9190*/  MOV R0, UR4 ;  /* 0x0000000400007c02 */ /* 0x000fce0008000f00 */
.L_x_166:
[----:B-1----:R1:W2:Y:S02]  /*91a0*/  SYNCS.PHASECHK.TRANS64.TRYWAIT P0, [R0+URZ+0xb0], R2 ;  /* 0x0000b002000075a7 */ /* 0x0022a400080011ff */
[----:B--2---:R-:W-:Y:S05]  /*91b0*/  @!P0 NANOSLEEP.SYNCS 0x989680 ;  /* 0x009896800000895d */ /* 0x004fea0003900000 */
[----:B------:R-:W2:Y:S02]  /*91c0*/  @!P0 SYNCS.PHASECHK.TRANS64 P0, [R0+URZ+0xb0], R2 ;  /* 0x0000b002000085a7 */ /* 0x000ea400080010ff */
[----:B--2---:R-:W-:Y:S05]  /*91d0*/  @!P0 BRA `(.L_x_166) ;  /* 0xfffffffc00f08947 */ /* 0x004fea000383ffff */
[----:B------:R-:W-:Y:S05]  /*91e0*/  BRA `(.L_x_53) ;  /* 0xffffff9c008c7947 */ /* 0x000fea000383ffff */
.L_x_63:
[----:B-1----:R-:W-:-:S04]  /*91f0*/  MOV R5, UR5 ;  /* 0x0000000500057c02 */ /* 0x002fc80008000f00 */
[----:B------:R1:W2:Y:S03]  /*9200*/  SYNCS.PHASECHK.TRANS64.TRYWAIT P0, [R5+URZ+0x8], R6 ;  /* 0x00000806050075a7 */ /* 0x0002a600080011ff */
[----:B--2---:R-:W-:Y:S05]  /*9210*/  @!P0 NANOSLEEP.SYNCS 0x989680 ;  /* 0x009896800000895d */ /* 0x004fea0003900000 */
[----:B------:R-:W2:Y:S02]  /*9220*/  @!P0 SYNCS.PHASECHK.TRANS64 P0, [R5+URZ+0x8], R6 ;  /* 0x00000806050085a7 */ /* 0x000ea400080010ff */
[----:B--2---:R-:W-:Y:S05]  /*9230*/  @!P0 BRA `(.L_x_63) ;  /* 0xfffffffc00ec8947 */ /* 0x004fea000383ffff */
[----:B------:R-:W-:Y:S05]  /*9240*/  BRA `(.L_x_62) ;  /* 0xffffffa000407947 */ /* 0x000fea000383ffff */
.L_x_65:
[----:B------:R-:W-:Y:S01]  /*9250*/  BSSY B0, `(.L_x_167) ;  /* 0x0000006000007945 */ /* 0x000fe20003800000 */
[----:B------:R-:W-:-:S07]  /*9260*/  MOV R15, 0xffffffff ;  /* 0xffffffff000f7802 */ /* 0x000fce0000000f00 */
[----:B-1---5:R-:W-:Y:S05]  /*9270*/  WARPSYNC.COLLECTIVE R15, `(.L_x_168) ;  /* 0x000000000f0c7348 */ /* 0x022fea0003c00000 */
[----:B------:R-:W-:Y:S02]  /*9280*/  ELECT P6, UR79, PT ;  /* 0x00000000004f782f */ /* 0x000fe400038c0000 */
[----:B------:R-:W-:Y:S01]  /*9290*/  MOV R14, UR79 ;  /* 0x0000004f000e7c02 */ /* 0x000fe20008000f00 */
[----:B-1---5:R-:W-:Y:S10]  /*92a0*/  ENDCOLLECTIVE ;  /* 0x000000000000791b */ /* 0x022ff40003800000 */
.L_x_168:
[----:B------:R-:W-:Y:S05]  /*92b0*/  BSYNC B0 ;  /* 0x0000000000007941 */ /* 0x000fea0003800000 */
.L_x_167:
[----:B------:R-:W-:Y:S05]  /*92c0*/  BRA `(.L_x_169) ;  /* 0xffffffa000707947 */ /* 0x000fea000383ffff */
.L_x_67:
[----:B-1----:R-:W-:-:S04]  /*92d0*/  MOV R0, UR5 ;  /* 0x0000000500007c02 */ /* 0x002fc80008000f00 */
[----:B------:R1:W2:Y:S03]  /*92e0*/  SYNCS.PHASECHK.TRANS64.TRYWAIT P0, [R0+URZ+0x8], R4 ;  /* 0x00000804000075a7 */ /* 0x0002a600080011ff */
[----:B--2---:R-:W-:Y:S05]  /*92f0*/  @!P0 NANOSLEEP.SYNCS 0x989680 ;  /* 0x009896800000895d */ /* 0x004fea0003900000 */
[----:B------:R-:W2:Y:S02]  /*9300*/  @!P0 SYNCS.PHASECHK.TRANS64 P0, [R0+URZ+0x8], R4 ;  /* 0x00000804000085a7 */ /* 0x000ea400080010ff */
[----:B--2---:R-:W-:Y:S05]  /*9310*/  @!P0 BRA `(.L_x_67) ;  /* 0xfffffffc00ec8947 */ /* 0x004fea000383ffff */
[----:B------:R-:W-:Y:S05]  /*9320*/  BRA `(.L_x_66) ;  /* 0xffffffa000747947 */ /* 0x000fea000383ffff */
.L_x_68:
[----:B-1----:R1:W2:Y:S02]  /*9330*/  SYNCS.PHASECHK.TRANS64.TRYWAIT P0, [R0+URZ+0xa0], R4 ;  /* 0x0000a004000075a7 */ /* 0x0022a400080011ff */
[----:B--2---:R-:W-:Y:S05]  /*9340*/  @!P0 NANOSLEEP.SYNCS 0x989680 ;  /* 0x009896800000895d */ /* 0x004fea0003900000 */
[----:B------:R-:W2:Y:S02]  /*9350*/  @!P0 SYNCS.PHASECHK.TRANS64 P0, [R0+URZ+0xa0], R4 ;  /* 0x0000a004000085a7 */ /* 0x000ea400080010ff */
[----:B--2---:R-:W-:Y:S05]  /*9360*/  @!P0 BRA `(.L_x_68) ;  /* 0xfffffffc00f08947 */ /* 0x004fea000383ffff */
[----:B------:R-:W-:Y:S05]  /*9370*/  BRA `(.L_x_170) ;  /* 0xffffffa400507947 */ /* 0x000fea000383ffff */
.L_x_70:
[----:B------:R-:W-:-:S07]  /*9380*/  MOV R0, UR23 ;  /* 0x0000001700007c02 */ /* 0x000fce0008000f00 */
.L_x_171:
[----:B-1----:R1:W2:Y:S02]  /*9390*/  SYNCS.PHASECHK.TRANS64.TRYWAIT P0, [R0+URZ+0xe0], R4 ;  /* 0x0000e004000075a7 */ /* 0x0022a400080011ff */
[----:B--2---:R-:W-:Y:S05]  /*93a0*/  @!P0 NANOSLEEP.SYNCS 0x989680 ;  /* 0x009896800000895d */ /* 0x004fea0003900000 */
[----:B------:R-:W2:Y:S02]  /*93b0*/  @!P0 SYNCS.PHASECHK.TRANS64 P0, [R0+URZ+0xe0], R4 ;  /* 0x0000e004000085a7 */ /* 0x000ea400080010ff */
[----:B--2---:R-:W-:Y:S05]  /*93c0*/  @!P0 BRA `(.L_x_171) ;  /* 0xfffffffc00f08947 */ /* 0x004fea000383ffff */
[----:B------:R-:W-:Y:S05]  /*93d0*/  BRA `(.L_x_172) ;  /* 0xffffffa4009c7947 */ /* 0x000fea000383ffff */
.L_x_73:
[----:B------:R-:W-:Y:S07]  /*93e0*/  MOV R0, UR5 ;  /* 0x0000000500007c02 */ /* 0x000fee0008000f00 */
.L_x_173:
[----:B-1----:R1:W2:Y:S02]  /*93f0*/  SYNCS.PHASECHK.TRANS64.TRYWAIT P0, [R0+URZ], R4 ;  /* 0x00000004000075a7 */ /* 0x0022a400080011ff */
[----:B--2---:R-:W-:Y:S05]  /*9400*/  @!P0 NANOSLEEP.SYNCS 0x989680 ;  /* 0x009896800000895d */ /* 0x004fea0003900000 */
[----:B------:R-:W2:Y:S02]  /*9410*/  @!P0 SYNCS.PHASECHK.TRANS64 P0, [R0+URZ], R4 ;  /* 0x00000004000085a7 */ /* 0x000ea400080010ff */
[----:B--2---:R-:W-:Y:S05]  /*9420*/  @!P0 BRA `(.L_x_173) ;  /* 0xfffffffc00f08947 */ /* 0x004fea000383ffff */
[----:B------:R-:W-:Y:S05]  /*9430*/  BRA `(.L_x_72) ;  /* 0xffffffa400b07947 */ /* 0x000fea000383ffff */
.L_x_77:
[----:B-1----:R-:W-:-:S07]  /*9440*/  MOV R0, UR4 ;  /* 0x0000000400007c02 */ /* 0x002fce0008000f00 */
.L_x_174:
[----:B-1----:R1:W2:Y:S02]  /*9450*/  SYNCS.PHASECHK.TRANS64.TRYWAIT P0, [R0+URZ], R2 ;  /* 0x00000002000075a7 */ /* 0x0022a400080011ff */
[----:B--2---:R-:W-:Y:S05]  /*9460*/  @!P0 NANOSLEEP.SYNCS 0x989680 ;  /* 0x009896800000895d */ /* 0x004fea0003900000 */
[----:B------:R-:W2:Y:S02]  /*9470*/  @!P0 SYNCS.PHASECHK.TRANS64 P0, [R0+URZ], R2 ;  /* 0x00000002000085a7 */ /* 0x000ea400080010ff */
[----:B--2---:R-:W-:Y:S05]  /*9480*/  @!P0 BRA `(.L_x_174) ;  /* 0xfffffffc00f08947 */ /* 0x004fea000383ffff */
[----:B------:R-:W-:Y:S05]  /*9490*/  BRA `(.L_x_175) ;  /* 0xffffffa8007c7947 */ /* 0x000fea000383ffff */
.L_x_78:
[----:B------:R-:W-:-:S07]  /*94a0*/  MOV R0, UR5 ;  /* 0x0000000500007c02 */ /* 0x000fce0008000f00 */
.L_x_176:
[----:B-1----:R1:W2:Y:S02]  /*94b0*/  SYNCS.PHASECHK.TRANS64.TRYWAIT P0, [R0+URZ], R3 ;  /* 0x00000003000075a7 */ /* 0x0022a400080011ff */
[----:B--2---:R-:W-:Y:S05]  /*94c0*/  @!P0 NANOSLEEP.SYNCS 0x989680 ;  /* 0x009896800000895d */ /* 0x004fea0003900000 */
[----:B------:R-:W2:Y:S02]  /*94d0*/  @!P0 SYNCS.PHASECHK.TRANS64 P0, [R0+URZ], R3 ;  /* 0x00000003000085a7 */ /* 0x000ea400080010ff */
[----:B--2---:R-:W-:Y:S05]  /*94e0*/  @!P0 BRA `(.L_x_176) ;  /* 0xfffffffc00f08947 */ /* 0x004fea000383ffff */
[----:B------:R-:W-:Y:S05]  /*94f0*/  BRA `(.L_x_177) ;  /* 0xffffffa800887947 */ /* 0x000fea000383ffff */
.L_x_79:
[----:B------:R-:W-:-:S07]  /*9500*/  MOV R0, UR5 ;  /* 0x0000000500007c02 */ /* 0x000fce0008000f00 */
.L_x_178:
[----:B-1----:R1:W2:Y:S02]  /*9510*/  SYNCS.PHASECHK.TRANS64.TRYWAIT P0, [R0+URZ], R3 ;  /* 0x00000003000075a7 */ /* 0x0022a400080011ff */
[----:B--2---:R-:W-:Y:S05]  /*9520*/  @!P0 NANOSLEEP.SYNCS 0x989680 ;  /* 0x009896800000895d */ /* 0x004fea0003900000 */
[----:B------:R-:W2:Y:S02]  /*9530*/  @!P0 SYNCS.PHASECHK.TRANS64 P0, [R0+URZ], R3 ;  /* 0x00000003000085a7 */ /* 0x000ea400080010ff */
[----:B--2---:R-:W-:Y:S05]  /*9540*/  @!P0 BRA `(.L_x_178) ;  /* 0xfffffffc00f08947 */ /* 0x004fea000383ffff */
[----:B------:R-:W-:Y:S05]  /*9550*/  BRA `(.L_x_179) ;  /* 0xffffffa800947947 */ /* 0x000fea000383ffff */
.L_x_82:
[----:B------:R-:W-:-:S07]  /*9560*/  MOV R0, UR17 ;  /* 0x0000001100007c02 */ /* 0x000fce0008000f00 */
.L_x_180:
[----:B-1----:R1:W2:Y:S02]  /*9570*/  SYNCS.PHASECHK.TRANS64.TRYWAIT P1, [R0+URZ+0x120], R2 ;  /* 0x00012002000075a7 */ /* 0x0022a400080211ff */
[----:B--2---:R-:W-:Y:S05]  /*9580*/  @!P1 NANOSLEEP.SYNCS 0x989680 ;  /* 0x009896800000995d */ /* 0x004fea0003900000 */
[----:B------:R-:W2:Y:S02]  /*9590*/  @!P1 SYNCS.PHASECHK.TRANS64 P1, [R0+URZ+0x120], R2 ;  /* 0x00012002000095a7 */ /* 0x000ea400080210ff */
[----:B--2---:R-:W-:Y:S05]  /*95a0*/  @!P1 BRA `(.L_x_180) ;  /* 0xfffffffc00f09947 */ /* 0x004fea000383ffff */
[----:B------:R-:W-:Y:S05]  /*95b0*/  BRA `(.L_x_181) ;  /* 0xffffffa800e07947 */ /* 0x000fea000383ffff */
.L_x_87:
[----:B--2---:R2:W3:Y:S02]  /*95c0*/  SYNCS.PHASECHK.TRANS64.TRYWAIT P0, [R12+URZ+0xa0], R0 ;  /* 0x0000a0000c0075a7 */ /* 0x0044e400080011ff */
[----:B---3--:R-:W-:Y:S05]  /*95d0*/  @!P0 NANOSLEEP.SYNCS 0x989680 ;  /* 0x009896800000895d */ /* 0x008fea0003900000 */
[----:B------:R-:W3:Y:S02]  /*95e0*/  @!P0 SYNCS.PHASECHK.TRANS64 P0, [R12+URZ+0xa0], R0 ;  /* 0x0000a0000c0085a7 */ /* 0x000ee400080010ff */
[----:B---3--:R-:W-:Y:S05]  /*95f0*/  @!P0 BRA `(.L_x_87) ;  /* 0xfffffffc00f08947 */ /* 0x008fea000383ffff */
[----:B------:R-:W-:Y:S05]  /*9600*/  BRA `(.L_x_182) ;  /* 0xffffffb000087947 */ /* 0x000fea000383ffff */
.L_x_90:
[----:B-1----:R-:W-:Y:S07]  /*9610*/  MOV R0, UR21 ;  /* 0x0000001500007c02 */ /* 0x002fee0008000f00 */
.L_x_183:
[----:B-1----:R1:W2:Y:S02]  /*9620*/  SYNCS.PHASECHK.TRANS64.TRYWAIT P2, [R0+URZ+0x98], R6 ;  /* 0x00009806000075a7 */ /* 0x0022a400080411ff */
[----:B--2---:R-:W-:Y:S05]  /*9630*/  @!P2 NANOSLEEP.SYNCS 0x989680 ;  /* 0x009896800000a95d */ /* 0x004fea0003900000 */
[----:B------:R-:W2:Y:S02]  /*9640*/  @!P2 SYNCS.PHASECHK.TRANS64 P2, [R0+URZ+0x98], R6 ;  /* 0x000098060000a5a7 */ /* 0x000ea400080410ff */
[----:B--2---:R-:W-:Y:S05]  /*9650*/  @!P2 BRA `(.L_x_183) ;  /* 0xfffffffc00f0a947 */ /* 0x004fea000383ffff */
[----:B------:R-:W-:Y:S05]  /*9660*/  BRA `(.L_x_89) ;  /* 0xffffffb400707947 */ /* 0x000fea000383ffff */
.L_x_93:
[----:B------:R-:W-:Y:S07]  /*9670*/  MOV R0, UR21 ;  /* 0x0000001500007c02 */ /* 0x000fee0008000f00 */
.L_x_184:
[----:B-1----:R1:W2:Y:S02]  /*9680*/  SYNCS.PHASECHK.TRANS64.TRYWAIT P0, [R0+URZ+0x70], R9 ;  /* 0x00007009000075a7 */ /* 0x0022a400080011ff */
[----:B--2---:R-:W-:Y:S05]  /*9690*/  @!P0 NANOSLEEP.SYNCS 0x989680 ;  /* 0x009896800000895d */ /* 0x004fea0003900000 */
[----:B------:R-:W2:Y:S02]  /*96a0*/  @!P0 SYNCS.PHASECHK.TRANS64 P0, [R0+URZ+0x70], R9 ;  /* 0x00007009000085a7 */ /* 0x000ea400080010ff */
[----:B--2---:R-:W-:Y:S05]  /*96b0*/  @!P0 BRA `(.L_x_184) ;  /* 0xfffffffc00f08947 */ /* 0x004fea000383ffff */
[----:B------:R-:W-:Y:S05]  /*96c0*/  BRA `(.L_x_185) ;  /* 0xffffffb400cc7947 */ /* 0x000fea000383ffff */
.L_x_94:
[----:B------:R-:W-:Y:S07]  /*96d0*/  MOV R0, UR21 ;  /* 0x0000001500007c02 */ /* 0x000fee0008000f00 */
.L_x_186:
[----:B-1----:R1:W2:Y:S02]  /*96e0*/  SYNCS.PHASECHK.TRANS64.TRYWAIT P0, [R0+URZ+0x78], R9 ;  /* 0x00007809000075a7 */ /* 0x0022a400080011ff */
[----:B--2---:R-:W-:Y:S05]  /*96f0*/  @!P0 NANOSLEEP.SYNCS 0x989680 ;  /* 0x009896800000895d */ /* 0x004fea0003900000 */
[----:B------:R-:W2:Y:S02]  /*9700*/  @!P0 SYNCS.PHASECHK.TRANS64 P0, [R0+URZ+0x78], R9 ;  /* 0x00007809000085a7 */ /* 0x000ea400080010ff */
[----:B--2---:R-:W-:Y:S05]  /*9710*/  @!P0 BRA `(.L_x_186) ;  /* 0xfffffffc00f08947 */ /* 0x004fea000383ffff */
[----:B------:R-:W-:Y:S05]  /*9720*/  BRA `(.L_x_187) ;  /* 0xffffffb800287947 */ /* 0x000fea000383ffff */
.L_x_95:
[----:B------:R-:W-:Y:S07]  /*9730*/  MOV R0, UR21 ;  /* 0x0000001500007c02 */ /* 0x000fee0008000f00 */
.L_x_188:
[----:B-1----:R1:W2:Y:S02]  /*9740*/  SYNCS.PHASECHK.TRANS64.TRYWAIT P0, [R0+URZ+0x80], R9 ;  /* 0x00008009000075a7 */ /* 0x0022a400080011ff */
[----:B--2---:R-:W-:Y:S05]  /*9750*/  @!P0 NANOSLEEP.SYNCS 0x989680 ;  /* 0x009896800000895d */ /* 0x004fea0003900000 */
[----:B------:R-:W2:Y:S02]  /*9760*/  @!P0 SYNCS.PHASECHK.TRANS64 P0, [R0+URZ+0x80], R9 ;  /* 0x00008009000085a7 */ /* 0x000ea400080010ff */
[----:B--2---:R-:W-:Y:S05]  /*9770*/  @!P0 BRA `(.L_x_188) ;  /* 0xfffffffc00f08947 */ /* 0x004fea000383ffff */
[----:B------:R-:W-:Y:S05]  /*9780*/  BRA `(.L_x_189) ;  /* 0xffffffb800847947 */ /* 0x000fea000383ffff */
.L_x_96:
[----:B------:R-:W-:Y:S07]  /*9790*/  MOV R0, UR21 ;  /* 0x0000001500007c02 */ /* 0x000fee0008000f00 */
.L_x_190:
[----:B-1----:R1:W2:Y:S02]  /*97a0*/  SYNCS.PHASECHK.TRANS64.TRYWAIT P0, [R0+URZ+0x88], R9 ;  /* 0x00008809000075a7 */ /* 0x0022a400080011ff */
[----:B--2---:R-:W-:Y:S05]  /*97b0*/  @!P0 NANOSLEEP.SYNCS 0x989680 ;  /* 0x009896800000895d */ /* 0x004fea0003900000 */
[----:B------:R-:W2:Y:S02]  /*97c0*/  @!P0 SYNCS.PHASECHK.TRANS64 P0, [R0+URZ+0x88], R9 ;  /* 0x00008809000085a7 */ /* 0x000ea400080010ff */
[----:B--2---:R-:W-:Y:S05]  /*97d0*/  @!P0 BRA `(.L_x_190) ;  /* 0xfffffffc00f08947 */ /* 0x004fea000383ffff */
[----:B------:R-:W-:Y:S05]  /*97e0*/  BRA `(.L_x_191) ;  /* 0xffffffb800e07947 */ /* 0x000fea000383ffff */
.L_x_98:
[----:B------:R-:W-:-:S07]  /*97f0*/  MOV R0, UR21 ;  /* 0x0000001500007c02 */ /* 0x000fce0008000f00 */
.L_x_192:
[----:B-1----:R1:W3:Y:S02]  /*9800*/  SYNCS.PHASECHK.TRANS64.TRYWAIT P0, [R0+URZ+0x70], R2 ;  /* 0x00007002000075a7 */ /* 0x0022e400080011ff */
[----:B---3--:R-:W-:Y:S05]  /*9810*/  @!P0 NANOSLEEP.SYNCS 0x989680 ;  /* 0x009896800000895d */ /* 0x008fea0003900000 */
[----:B------:R-:W3:Y:S02]  /*9820*/  @!P0 SYNCS.PHASECHK.TRANS64 P0, [R0+URZ+0x70], R2 ;  /* 0x00007002000085a7 */ /* 0x000ee400080010ff */
[----:B---3--:R-:W-:Y:S05]  /*9830*/  @!P0 BRA `(.L_x_192) ;  /* 0xfffffffc00f08947 */ /* 0x008fea000383ffff */
[----:B------:R-:W-:Y:S05]  /*9840*/  BRA `(.L_x_193) ;  /* 0xffffffbc006c7947 */ /* 0x000fea000383ffff */
.L_x_99:
[----:B-1----:R-:W-:-:S07]  /*9850*/  MOV R0, UR21 ;  /* 0x0000001500007c02 */ /* 0x002fce0008000f00 */
.L_x_194:
[----:B-1----:R1:W3:Y:S02]  /*9860*/  SYNCS.PHASECHK.TRANS64.TRYWAIT P0, [R0+URZ+0x78], R2 ;  /* 0x00007802000075a7 */ /* 0x0022e400080011ff */
[----:B---3--:R-:W-:Y:S05]  /*9870*/  @!P0 NANOSLEEP.SYNCS 0x989680 ;  /* 0x009896800000895d */ /* 0x008fea0003900000 */
[----:B------:R-:W3:Y:S02]  /*9880*/  @!P0 SYNCS.PHASECHK.TRANS64 P0, [R0+URZ+0x78], R2 ;  /* 0x00007802000085a7 */ /* 0x000ee400080010ff */
[----:B---3--:R-:W-:Y:S05]  /*9890*/  @!P0 BRA `(.L_x_194) ;  /* 0xfffffffc00f08947 */ /* 0x008fea000383ffff */
[----:B------:R-:W-:Y:S05]  /*98a0*/  BRA `(.L_x_195) ;  /* 0xffffffbc005c7947 */ /* 0x000fea000383ffff */
.L_x_100:
[----:B-1----:R-:W-:-:S07]  /*98b0*/  MOV R0, UR21 ;  /* 0x0000001500007c02 */ /* 0x002fce0008000f00 */
.L_x_196:
[----:B-1----:R1:W3:Y:S02]  /*98c0*/  SYNCS.PHASECHK.TRANS64.TRYWAIT P0, [R0+URZ+0x80], R2 ;  /* 0x00008002000075a7 */ /* 0x0022e400080011ff */
[----:B---3--:R-:W-:Y:S05]  /*98d0*/  @!P0 NANOSLEEP.SYNCS 0x989680 ;  /* 0x009896800000895d */ /* 0x008fea0003900000 */
[----:B------:R-:W3:Y:S02]  /*98e0*/  @!P0 SYNCS.PHASECHK.TRANS64 P0, [R0+URZ+0x80], R2 ;  /* 0x00008002000085a7 */ /* 0x000ee400080010ff */
[----:B---3--:R-:W-:Y:S05]  /*98f0*/  @!P0 BRA `(.L_x_196) ;  /* 0xfffffffc00f08947 */ /* 0x008fea000383ffff */
[----:B------:R-:W-:Y:S05]  /*9900*/  BRA `(.L_x_197) ;  /* 0xffffffbc004c7947 */ /* 0x000fea000383ffff */
.L_x_102:
[----:B-1----:R1:W2:Y:S02]  /*9910*/  SYNCS.PHASECHK.TRANS64.TRYWAIT P0, [R3+URZ+0xa0], R0 ;  /* 0x0000a000030075a7 */ /* 0x0022a400080011ff */
[----:B--2---:R-:W-:Y:S05]  /*9920*/  @!P0 NANOSLEEP.SYNCS 0x989680 ;  /* 0x009896800000895d */ /* 0x004fea0003900000 */
[----:B------:R-:W2:Y:S02]  /*9930*/  @!P0 SYNCS.PHASECHK.TRANS64 P0, [R3+URZ+0xa0], R0 ;  /* 0x0000a000030085a7 */ /* 0x000ea400080010ff */
[----:B--2---:R-:W-:Y:S05]  /*9940*/  @!P0 BRA `(.L_x_102) ;  /* 0xfffffffc00f08947 */ /* 0x004fea000383ffff */
[----:B------:R-:W-:Y:S05]  /*9950*/  BRA `(.L_x_198) ;  /* 0xffffffc000187947 */ /* 0x000fea000383ffff */
.L_x_113:
[----:B-1----:R-:W-:Y:S04]  /*9960*/  MOV R2, UR43 ;  /* 0x0000002b00027c02 */ /* 0x002fe80008000f00 */
[----:B------:R1:W2:Y:S03]  /*9970*/  SYNCS.PHASECHK.TRANS64.TRYWAIT P1, [R2+URZ+0x50], R3 ;  /* 0x00005003020075a7 */ /* 0x0002a600080211ff */
[----:B--2---:R-:W-:Y:S05]  /*9980*/  @!P1 NANOSLEEP.SYNCS 0x989680 ;  /* 0x009896800000995d */ /* 0x004fea0003900000 */
[----:B------:R-:W2:Y:S02]  /*9990*/  @!P1 SYNCS.PHASECHK.TRANS64 P1, [R2+URZ+0x50], R3 ;  /* 0x00005003020095a7 */ /* 0x000ea400080210ff */
[----:B--2---:R-:W-:Y:S05]  /*99a0*/  @!P1 BRA `(.L_x_113) ;  /* 0xfffffffc00ec9947 */ /* 0x004fea000383ffff */
[----:B------:R-:W-:Y:S05]  /*99b0*/  BRA `(.L_x_112) ;  /* 0xffffffcc00847947 */ /* 0x000fea000383ffff */
.L_x_115:
[----:B-1----:R1:W4:Y:S02]  /*99c0*/  SYNCS.PHASECHK.TRANS64.TRYWAIT P0, [R53+URZ+0xc0], R0 ;  /* 0x0000c000350075a7 */ /* 0x00232400080011ff */
[----:B----4-:R-:W-:Y:S05]  /*99d0*/  @!P0 NANOSLEEP.SYNCS 0x989680 ;  /* 0x009896800000895d */ /* 0x010fea0003900000 */
[----:B------:R-:W4:Y:S02]  /*99e0*/  @!P0 SYNCS.PHASECHK.TRANS64 P0, [R53+URZ+0xc0], R0 ;  /* 0x0000c000350085a7 */ /* 0x000f2400080010ff */
[----:B----4-:R-:W-:Y:S05]  /*99f0*/  @!P0 BRA `(.L_x_115) ;  /* 0xfffffffc00f08947 */ /* 0x010fea000383ffff */
[----:B------:R-:W-:Y:S05]  /*9a00*/  BRA `(.L_x_114) ;  /* 0xffffffcc00a47947 */ /* 0x000fea000383ffff */
.L_x_124:
[----:B--2---:R2:W3:Y:S02]  /*9a10*/  SYNCS.PHASECHK.TRANS64.TRYWAIT P0, [R2+URZ+0x50], R0 ;  /* 0x00005000020075a7 */ /* 0x0044e400080011ff */
[----:B---3--:R-:W-:Y:S05]  /*9a20*/  @!P0 NANOSLEEP.SYNCS 0x989680 ;  /* 0x009896800000895d */ /* 0x008fea0003900000 */
[----:B------:R-:W3:Y:S02]  /*9a30*/  @!P0 SYNCS.PHASECHK.TRANS64 P0, [R2+URZ+0x50], R0 ;  /* 0x00005000020085a7 */ /* 0x000ee400080010ff */
[----:B---3--:R-:W-:Y:S05]  /*9a40*/  @!P0 BRA `(.L_x_124) ;  /* 0xfffffffc00f08947 */ /* 0x008fea000383ffff */
[----:B------:R-:W-:Y:S05]  /*9a50*/  BRA `(.L_x_123) ;  /* 0xffffffd400b47947 */ /* 0x000fea000383ffff */
.L_x_132:
[----:B--2---:R2:W3:Y:S02]  /*9a60*/  SYNCS.PHASECHK.TRANS64.TRYWAIT P0, [R2+URZ+0x50], R4 ;  /* 0x00005004020075a7 */ /* 0x0044e400080011ff */
[----:B---3--:R-:W-:Y:S05]  /*9a70*/  @!P0 NANOSLEEP.SYNCS 0x989680 ;  /* 0x009896800000895d */ /* 0x008fea0003900000 */
[----:B------:R-:W3:Y:S02]  /*9a80*/  @!P0 SYNCS.PHASECHK.TRANS64 P0, [R2+URZ+0x50], R4 ;  /* 0x00005004020085a7 */ /* 0x000ee400080010ff */
[----:B---3--:R-:W-:Y:S05]  /*9a90*/  @!P0 BRA `(.L_x_132) ;  /* 0xfffffffc00f08947 */ /* 0x008fea000383ffff */
[----:B------:R-:W-:Y:S05]  /*9aa0*/  BRA `(.L_x_131) ;  /* 0xffffffdc00d47947 */ /* 0x000fea000383ffff */
.L_x_140:
[----:B--2---:R2:W3:Y:S02]  /*9ab0*/  SYNCS.PHASECHK.TRANS64.TRYWAIT P0, [R3+URZ+0x50], R0 ;  /* 0x00005000030075a7 */ /* 0x0044e400080011ff */
[----:B---3--:R-:W-:Y:S05]  /*9ac0*/  @!P0 NANOSLEEP.SYNCS 0x989680 ;  /* 0x009896800000895d */ /* 0x008fea0003900000 */
[----:B------:R-:W3:Y:S02]  /*9ad0*/  @!P0 SYNCS.PHASECHK.TRANS64 P0, [R3+URZ+0x50], R0 ;  /* 0x00005000030085a7 */ /* 0x000ee400080010ff */
[----:B---3--:R-:W-:Y:S05]  /*9ae0*/  @!P0 BRA `(.L_x_140) ;  /* 0xfffffffc00f08947 */ /* 0x008fea000383ffff */
[----:B------:R-:W-:Y:S05]  /*9af0*/  BRA `(.L_x_139) ;  /* 0xffffffe400f47947 */ /* 0x000fea000383ffff */
        .weak           $__internal_0_$__cuda_sm10x_tcgen05_guardrail_trap_col_being_dealloced_not_returned_by_alloc
        .type           $__internal_0_$__cuda_sm10x_tcgen05_guardrail_trap_col_being_dealloced_not_returned_by_alloc,@function
        .size           $__internal_0_$__cuda_sm10x_tcgen05_guardrail_trap_col_being_dealloced_not_returned_by_alloc,($__internal_1_$__cuda_sm10x_tcgen05_guardrail_trap_phase_invalid_during_alloc - $__internal_0_$__cuda_sm10x_tcgen05_guardrail_trap_col_being_dealloced_not_returned_by_alloc)
$__internal_0_$__cuda_sm10x_tcgen05_guardrail_trap_col_being_dealloced_not_returned_by_alloc:
[----:B------:R-:W-:Y:S05]  /*9b00*/  BPT.TRAP 0x1 ;  /* 0x000000040000795c */ /* 0x000fea0000300000 */
[----:B------:R-:W-:-:S04]  /*9b10*/  HFMA2 R3, -RZ, RZ, 0, 0 ;  /* 0x00000000ff037431 */ /* 0x000fc800000001ff */
[----:B------:R-:W-:Y:S05]  /*9b20*/  RET.REL.NODEC R2 `(_ZN7cutlass13device_kernelINS_4gemm6kernel13GemmUniversalIN4cute5tupleIJiiiiEEENS1_10collective13CollectiveMmaINS1_35MainloopSm100TmaUmmaWarpSpecializedILi5ELi2ELi4ENS5_IJNS4_1CILi2EEESB_NSA_ILi1EEEEEEEENS5_IJNSA_ILi128EEESF_NSA_ILi32EEEEEENS_6half_tENS5_IJlSC_lEEESI_SJ_NS4_8TiledMMAINS4_8MMA_AtomIJNS4_26SM100_MMA_F16BF16_2x1SM_SSISI_SI_fLi128ELi128ELNS4_4UMMA5MajorE0ELSO_0ELNSN_7ScaleInE0ELSP_0EEEEEENS4_6LayoutINS5_IJSC_SC_SC_EEENS5_IJNSA_ILi0EEESU_SU_EEEEENS5_IJNS4_10UnderscoreESX_SX_EEEEENS4_28SM100_TMA_2SM_LOAD_MULTICASTENS4_14ComposedLayoutINS4_7SwizzleILi2ELi4ELi3EEENS4_18smem_ptr_flag_bitsILi16EEENSS_INS5_IJNSA_ILi8EEESG_EEENS5_IJSG_SC_EEEEEEEvNS4_8identityENS4_18SM100_TMA_2SM_LOADES1A_vS1B_EENS_8epilogue10collective18CollectiveEpilogueINS1E_23Sm100TmaWarpSpecializedILi4ELi2ELi16ELb1ELb0EEEJNS5_IJNSA_ILi64EEESF_SG_EEENS5_IJNSS_IS1J_SC_EENSS_INS5_IJNSA_ILi16EEESB_EEENS5_IJSC_S1J_EEEEEEEESI_SJ_SI_SJ_NS1E_6fusion15FusionCallbacksIS1I_NS1R_17LinearCombinationISI_fSI_fLNS_15FloatRoundStyleE2EEES1K_S1Q_JEEENS4_5SM1004TMEM4LOAD26SM100_TMEM_LOAD_32dp32b16xENS4_13SM90_TMA_LOADENS11_INS12_ILi1ELi4ELi3EEES15_NSS_INS5_IJS16_S1M_EEENS5_IJS1M_SC_EEEEEEENS4_39AutoVectorizingCopyWithAssumedAlignmentILi128EEENS4_14SM90_TMA_STOREES26_S28_S28_EEEvvEEEEvNT_6ParamsE) ;  /* 0xffffff6402347950 */ /* 0x000fea0003c3ffff */
        .weak           $__internal_1_$__cuda_sm10x_tcgen05_guardrail_trap_phase_invalid_during_alloc
        .type           $__internal_1_$__cuda_sm10x_tcgen05_guardrail_trap_phase_invalid_during_alloc,@function
        .size           $__internal_1_$__cuda_sm10x_tcgen05_guardrail_trap_phase_invalid_during_alloc,($__internal_2_$__cuda_sm10x_tcgen05_guardrail_trap_unallocated_columns_being_dealloced - $__internal_1_$__cuda_sm10x_tcgen05_guardrail_trap_phase_invalid_during_alloc)
$__internal_1_$__cuda_sm10x_tcgen05_guardrail_trap_phase_invalid_during_alloc:
[----:B------:R-:W-:Y:S05]  /*9b30*/  BPT.TRAP 0x1 ;  /* 0x000000040000795c */ /* 0x000fea0000300000 */
[----:B------:R-:W-:-:S04]  /*9b40*/  MOV R5, 0x0 ;  /* 0x0000000000057802 */ /* 0x000fc80000000f00 */
[----:B------:R-:W-:Y:S05]  /*9b50*/  RET.REL.NODEC R4 `(_ZN7cutlass13device_kernelINS_4gemm6kernel13GemmUniversalIN4cute5tupleIJiiiiEEENS1_10collective13CollectiveMmaINS1_35MainloopSm100TmaUmmaWarpSpecializedILi5ELi2ELi4ENS5_IJNS4_1CILi2EEESB_NSA_ILi1EEEEEEEENS5_IJNSA_ILi128EEESF_NSA_ILi32EEEEEENS_6half_tENS5_IJlSC_lEEESI_SJ_NS4_8TiledMMAINS4_8MMA_AtomIJNS4_26SM100_MMA_F16BF16_2x1SM_SSISI_SI_fLi128ELi128ELNS4_4UMMA5MajorE0ELSO_0ELNSN_7ScaleInE0ELSP_0EEEEEENS4_6LayoutINS5_IJSC_SC_SC_EEENS5_IJNSA_ILi0EEESU_SU_EEEEENS5_IJNS4_10UnderscoreESX_SX_EEEEENS4_28SM100_TMA_2SM_LOAD_MULTICASTENS4_14ComposedLayoutINS4_7SwizzleILi2ELi4ELi3EEENS4_18smem_ptr_flag_bitsILi16EEENSS_INS5_IJNSA_ILi8EEESG_EEENS5_IJSG_SC_EEEEEEEvNS4_8identityENS4_18SM100_TMA_2SM_LOADES1A_vS1B_EENS_8epilogue10collective18CollectiveEpilogueINS1E_23Sm100TmaWarpSpecializedILi4ELi2ELi16ELb1ELb0EEEJNS5_IJNSA_ILi64EEESF_SG_EEENS5_IJNSS_IS1J_SC_EENSS_INS5_IJNSA_ILi16EEESB_EEENS5_IJSC_S1J_EEEEEEEESI_SJ_SI_SJ_NS1E_6fusion15FusionCallbacksIS1I_NS1R_17LinearCombinationISI_fSI_fLNS_15FloatRoundStyleE2EEES1K_S1Q_JEEENS4_5SM1004TMEM4LOAD26SM100_TMEM_LOAD_32dp32b16xENS4_13SM90_TMA_LOADENS11_INS12_ILi1ELi4ELi3EEES15_NSS_INS5_IJS16_S1M_EEENS5_IJS1M_SC_EEEEEEENS4_39AutoVectorizingCopyWithAssumedAlignmentILi128EEENS4_14SM90_TMA_STOREES26_S28_S28_EEEvvEEEEvNT_6ParamsE) ;  /* 0xffffff6404287950 */ /* 0x000fea0003c3ffff */
        .weak           $__internal_2_$__cuda_sm10x_tcgen05_guardrail_trap_unallocated_columns_being_dealloced
        .type           $__internal_2_$__cuda_sm10x_tcgen05_guardrail_trap_unallocated_columns_being_dealloced,@function
        .size           $__internal_2_$__cuda_sm10x_tcgen05_guardrail_trap_unallocated_columns_being_dealloced,(.L_x_200 - $__internal_2_$__cuda_sm10x_tcgen05_guardrail_trap_unallocated_columns_being_dealloced)
$__internal_2_$__cuda_sm10x_tcgen05_guardrail_trap_unallocated_columns_being_dealloced:
[----:B------:R-:W-:Y:S05]  /*9b60*/  BPT.TRAP 0x1 ;  /* 0x000000040000795c */ /* 0x000fea0000300000 */
[----:B------:R-:W-:-:S04]  /*9b70*/  HFMA2 R3, -RZ, RZ, 0, 0 ;  /* 0x00000000ff037431 */ /* 0x000fc800000001ff */
[----:B------:R-:W-:Y:S05]  /*9b80*/  RET.REL.NODEC R2 `(_ZN7cutlass13device_kernelINS_4gemm6kernel13GemmUniversalIN4cute5tupleIJiiiiEEENS1_10collective13CollectiveMmaINS1_35MainloopSm100TmaUmmaWarpSpecializedILi5ELi2ELi4ENS5_IJNS4_1CILi2EEESB_NSA_ILi1EEEEEEEENS5_IJNSA_ILi128EEESF_NSA_ILi32EEEEEENS_6half_tENS5_IJlSC_lEEESI_SJ_NS4_8TiledMMAINS4_8MMA_AtomIJNS4_26SM100_MMA_F16BF16_2x1SM_SSISI_SI_fLi128ELi128ELNS4_4UMMA5MajorE0ELSO_0ELNSN_7ScaleInE0ELSP_0EEEEEENS4_6LayoutINS5_IJSC_SC_SC_EEENS5_IJNSA_ILi0EEESU_SU_EEEEENS5_IJNS4_10UnderscoreESX_SX_EEEEENS4_28SM100_TMA_2SM_LOAD_MULTICASTENS4_14ComposedLayoutINS4_7SwizzleILi2ELi4ELi3EEENS4_18smem_ptr_flag_bitsILi16EEENSS_INS5_IJNSA_ILi8EEESG_EEENS5_IJSG_SC_EEEEEEEvNS4_8identityENS4_18SM100_TMA_2SM_LOADES1A_vS1B_EENS_8epilogue10collective18CollectiveEpilogueINS1E_23Sm100TmaWarpSpecializedILi4ELi2ELi16ELb1ELb0EEEJNS5_IJNSA_ILi64EEESF_SG_EEENS5_IJNSS_IS1J_SC_EENSS_INS5_IJNSA_ILi16EEESB_EEENS5_IJSC_S1J_EEEEEEEESI_SJ_SI_SJ_NS1E_6fusion15FusionCallbacksIS1I_NS1R_17LinearCombinationISI_fSI_fLNS_15FloatRoundStyleE2EEES1K_S1Q_JEEENS4_5SM1004TMEM4LOAD26SM100_TMEM_LOAD_32dp32b16xENS4_13SM90_TMA_LOADENS11_INS12_ILi1ELi4ELi3EEES15_NSS_INS5_IJS16_S1M_EEENS5_IJS1M_SC_EEEEEEENS4_39AutoVectorizingCopyWithAssumedAlignmentILi128EEENS4_14SM90_TMA_STOREES26_S28_S28_EEEvvEEEEvNT_6ParamsE) ;  /* 0xffffff64021c7950 */ /* 0x000fea0003c3ffff */
.L_x_199:
[----:B------:R-:W-:-:S00]  /*9b90*/  BRA `(.L_x_199) ;  /* 0xfffffffc00fc7947 */ /* 0x000fc0000383ffff */
[----:B------:R-:W-:-:S00]  /*9ba0*/  NOP ;  /* 0x0000000000007918 */ /* 0x000fc00000000000 */
        /* <DEDUP_REMOVED lines=13> */
.L_x_200:


//--------------------- .nv.global.init           --------------------------
	.section	.nv.global.init,"aw",@progbits
.nv.global.init:
	.type		$str$27,@object
	.size		$str$27,($str$28 - $str$27)
$str$27:
        /*0000*/ 	.byte	0x28, 0x61, 0x64, 0x64, 0x72, 0x65, 0x73, 0x73, 0x20, 0x26, 0x20, 0x6d, 0x61, 0x73, 0x6b, 0x29
        /*0010*/ 	.byte	0x20, 0x3d, 0x3d, 0x20, 0x30, 0x00
	.type		$str$28,@object
	.size		$str$28,($str$26 - $str$28)
$str$28:
        /*0016*/ 	.byte	0x2f, 0x74, 0x6d, 0x70, 0x2f, 0x63, 0x75, 0x74, 0x6c, 0x61, 0x73, 0x73, 0x5f, 0x73, 0x77, 0x65
        /*0026*/ 	.byte	0x65, 0x70, 0x5f, 0x73, 0x72, 0x63, 0x2f, 0x69, 0x6e, 0x63, 0x6c, 0x75, 0x64, 0x65, 0x2f, 0x63
        /*0036*/ 	.byte	0x75, 0x74, 0x65, 0x2f, 0x70, 0x6f, 0x69, 0x6e, 0x74, 0x65, 0x72, 0x5f, 0x66, 0x6c, 0x61, 0x67
        /*0046*/ 	.byte	0x67, 0x65, 0x64, 0x2e, 0x68, 0x70, 0x70, 0x00
	.type		$str$26,@object
	.size		$str$26,($str$25 - $str$26)
$str$26:
        /*004e*/ 	.byte	0x2f, 0x74, 0x6d, 0x70, 0x2f, 0x63, 0x75, 0x74, 0x6c, 0x61, 0x73, 0x73, 0x5f, 0x73, 0x77, 0x65
        /*005e*/ 	.byte	0x65, 0x70, 0x5f, 0x73, 0x72, 0x63, 0x2f, 0x69, 0x6e, 0x63, 0x6c, 0x75, 0x64, 0x65, 0x2f, 0x63
        /*006e*/ 	.byte	0x75, 0x74, 0x65, 0x2f, 0x61, 0x74, 0x6f, 0x6d, 0x2f, 0x63, 0x6f, 0x70, 0x79, 0x5f, 0x74, 0x72
        /*007e*/ 	.byte	0x61, 0x69, 0x74, 0x73, 0x5f, 0x73, 0x6d, 0x31, 0x30, 0x30, 0x2e, 0x68, 0x70, 0x70, 0x00
	.type		$str$25,@object
	.size		$str$25,(__unnamed_1 - $str$25)
$str$25:
        /*008d*/ 	.byte	0x28, 0x28, 0x75, 0x69, 0x6e, 0x74, 0x33, 0x32, 0x5f, 0x74, 0x28, 0x74, 0x68, 0x72, 0x65, 0x61
        /*009d*/ 	.byte	0x64, 0x49, 0x64, 0x78, 0x2e, 0x78, 0x29, 0x20, 0x2f, 0x20, 0x33, 0x32, 0x29, 0x20, 0x25, 0x20
        /*00ad*/ 	.byte	0x34, 0x29, 0x20, 0x3d, 0x3d, 0x20, 0x28, 0x28, 0x28, 0x74, 0x6d, 0x65, 0x6d, 0x5f, 0x61, 0x64
        /*00bd*/ 	.byte	0x64, 0x72, 0x20, 0x3e, 0x3e, 0x20, 0x31, 0x36, 0x29, 0x20, 0x2f, 0x20, 0x33, 0x32, 0x29, 0x20
        /*00cd*/ 	.byte	0x25, 0x20, 0x34, 0x29, 0x00
	.type		__unnamed_1,@object
	.size		__unnamed_1,(__unnamed_2 - __unnamed_1)
__unnamed_1:
        /*00d2*/ 	.byte	0x61, 0x75, 0x74, 0x6f, 0x20, 0x63, 0x75, 0x74, 0x65, 0x3a, 0x3a, 0x61, 0x73, 0x5f, 0x70, 0x6f
        /* <DEDUP_REMOVED lines=24> */
        /*0262*/ 	.byte	0x34, 0x38, 0x3e, 0x3e, 0x3e, 0x3e, 0x5d, 0x00
	.type		__unnamed_2,@object
	.size		__unnamed_2,(.L_2 - __unnamed_2)
__unnamed_2:
        /* <DEDUP_REMOVED lines=40> */
        /*04ea*/ 	.byte	0x3a, 0x3a, 0x43, 0x3c, 0x30, 0x3e, 0x3e, 0x3e, 0x3e, 0x5d, 0x00
.L_2:


//--------------------- .nv.shared._ZN7cutlass13device_kernelINS_4gemm6kernel13GemmUniversalIN4cute5tupleIJiiiiEEENS1_10collective13CollectiveMmaINS1_35MainloopSm100TmaUmmaWarpSpecializedILi5ELi2ELi4ENS5_IJNS4_1CILi2EEESB_NSA_ILi1EEEEEEEENS5_IJNSA_ILi128EEESF_NSA_ILi32EEEEEENS_6half_tENS5_IJlSC_lEEESI_SJ_NS4_8TiledMMAINS4_8MMA_AtomIJNS4_26SM100_MMA_F16BF16_2x1SM_SSISI_SI_fLi128ELi128ELNS4_4UMMA5MajorE0ELSO_0ELNSN_7ScaleInE0ELSP_0EEEEEENS4_6LayoutINS5_IJSC_SC_SC_EEENS5_IJNSA_ILi0EEESU_SU_EEEEENS5_IJNS4_10UnderscoreESX_SX_EEEEENS4_28SM100_TMA_2SM_LOAD_MULTICASTENS4_14ComposedLayoutINS4_7SwizzleILi2ELi4ELi3EEENS4_18smem_ptr_flag_bitsILi16EEENSS_INS5_IJNSA_ILi8EEESG_EEENS5_IJSG_SC_EEEEEEEvNS4_8identityENS4_18SM100_TMA_2SM_LOADES1A_vS1B_EENS_8epilogue10collective18CollectiveEpilogueINS1E_23Sm100TmaWarpSpecializedILi4ELi2ELi16ELb1ELb0EEEJNS5_IJNSA_ILi64EEESF_SG_EEENS5_IJNSS_IS1J_SC_EENSS_INS5_IJNSA_ILi16EEESB_EEENS5_IJSC_S1J_EEEEEEEESI_SJ_SI_SJ_NS1E_6fusion15FusionCallbacksIS1I_NS1R_17LinearCombinationISI_fSI_fLNS_15FloatRoundStyleE2EEES1K_S1Q_JEEENS4_5SM1004TMEM4LOAD26SM100_TMEM_LOAD_32dp32b16xENS4_13SM90_TMA_LOADENS11_INS12_ILi1ELi4ELi3EEES15_NSS_INS5_IJS16_S1M_EEENS5_IJS1M_SC_EEEEEEENS4_39AutoVectorizingCopyWithAssumedAlignmentILi128EEENS4_14SM90_TMA_STOREES26_S28_S28_EEEvvEEEEvNT_6ParamsE --------------------------
	.section	.nv.shared._ZN7cutlass13device_kernelINS_4gemm6kernel13GemmUniversalIN4cute5tupleIJiiiiEEENS1_10collective13CollectiveMmaINS1_35MainloopSm100TmaUmmaWarpSpecializedILi5ELi2ELi4ENS5_IJNS4_1CILi2EEESB_NSA_ILi1EEEEEEEENS5_IJNSA_ILi128EEESF_NSA_ILi32EEEEEENS_6half_tENS5_IJlSC_lEEESI_SJ_NS4_8TiledMMAINS4_8MMA_AtomIJNS4_26SM100_MMA_F16BF16_2x1SM_SSISI_SI_fLi128ELi128ELNS4_4UMMA5MajorE0ELSO_0ELNSN_7ScaleInE0ELSP_0EEEEEENS4_6LayoutINS5_IJSC_SC_SC_EEENS5_IJNSA_ILi0EEESU_SU_EEEEENS5_IJNS4_10UnderscoreESX_SX_EEEEENS4_28SM100_TMA_2SM_LOAD_MULTICASTENS4_14ComposedLayoutINS4_7SwizzleILi2ELi4ELi3EEENS4_18smem_ptr_flag_bitsILi16EEENSS_INS5_IJNSA_ILi8EEESG_EEENS5_IJSG_SC_EEEEEEEvNS4_8identityENS4_18SM100_TMA_2SM_LOADES1A_vS1B_EENS_8epilogue10collective18CollectiveEpilogueINS1E_23Sm100TmaWarpSpecializedILi4ELi2ELi16ELb1ELb0EEEJNS5_IJNSA_ILi64EEESF_SG_EEENS5_IJNSS_IS1J_SC_EENSS_INS5_IJNSA_ILi16EEESB_EEENS5_IJSC_S1J_EEEEEEEESI_SJ_SI_SJ_NS1E_6fusion15FusionCallbacksIS1I_NS1R_17LinearCombinationISI_fSI_fLNS_15FloatRoundStyleE2EEES1K_S1Q_JEEENS4_5SM1004TMEM4LOAD26SM100_TMEM_LOAD_32dp32b16xENS4_13SM90_TMA_LOADENS11_INS12_ILi1ELi4ELi3EEES15_NSS_INS5_IJS16_S1M_EEENS5_IJS1M_SC_EEEEEEENS4_39AutoVectorizingCopyWithAssumedAlignmentILi128EEENS4_14SM90_TMA_STOREES26_S28_S28_EEEvvEEEEvNT_6ParamsE,"aw",@nobits
	.sectionflags	@""
	.align	16
	.zero		1024


//--------------------- .nv.shared.reserved.0     --------------------------
	.section	.nv.shared.reserved.0,"aw",@nobits
	.weak		__nv_reservedSMEM_offset_0_alias
	.size		__nv_reservedSMEM_offset_0_alias, 0, 64
	.other		__nv_reservedSMEM_offset_0_alias,@"STO_CUDA_RESERVED_SHARED STV_DEFAULT"
__nv_reservedSMEM_offset_0_alias:
	.zero		0
.nv.shared.reserved.0:
	.zero		64
	.weak		__nv_reservedSMEM_tcgen05_partition
	.type		__nv_reservedSMEM_tcgen05_partition,@object
	.size		__nv_reservedSMEM_tcgen05_partition,(.L_0 - __nv_reservedSMEM_tcgen05_partition)
__nv_reservedSMEM_tcgen05_partition:
	.zero		32
.L_0:


//--------------------- .nv.global                --------------------------
	.section	.nv.global,"aw",@nobits
.nv.global:
	.type		_ZN39_INTERNAL_29a383b2_4_k_cu_496d3034_74814cute1_E,@object
	.size		_ZN39_INTERNAL_29a383b2_4_k_cu_496d3034_74814cute1_E,(_ZN39_INTERNAL_29a383b2_4_k_cu_496d3034_74814cuda3std3__45__cpo6cbeginE - _ZN39_INTERNAL_29a383b2_4_k_cu_496d3034_74814cute1_E)
_ZN39_INTERNAL_29a383b2_4_k_cu_496d3034_74814cute1_E:
	.zero		1
	.type		_ZN39_INTERNAL_29a383b2_4_k_cu_496d3034_74814cuda3std3__45__cpo6cbeginE,@object
	.size		_ZN39_INTERNAL_29a383b2_4_k_cu_496d3034_74814cuda3std3__45__cpo6cbeginE,(_ZN39_INTERNAL_29a383b2_4_k_cu_496d3034_74814cuda3std3__48in_placeE - _ZN39_INTERNAL_29a383b2_4_k_cu_496d3034_74814cuda3std3__45__cpo6cbeginE)
_ZN39_INTERNAL_29a383b2_4_k_cu_496d3034_74814cuda3std3__45__cpo6cbeginE:
	.zero		1
	.type		_ZN39_INTERNAL_29a383b2_4_k_cu_496d3034_74814cuda3std3__48in_placeE,@object
	.size		_ZN39_INTERNAL_29a383b2_4_k_cu_496d3034_74814cuda3std3__48in_placeE,(_ZN39_INTERNAL_29a383b2_4_k_cu_496d3034_74814cuda3std6ranges3__45__cpo9iter_moveE - _ZN39_INTERNAL_29a383b2_4_k_cu_496d3034_74814cuda3std3__48in_placeE)
_ZN39_INTERNAL_29a383b2_4_k_cu_496d3034_74814cuda3std3__48in_placeE:
	.zero		1
	.type		_ZN39_INTERNAL_29a383b2_4_k_cu_496d3034_74814cuda3std6ranges3__45__cpo9iter_moveE,@object
	.size		_ZN39_INTERNAL_29a383b2_4_k_cu_496d3034_74814cuda3std6ranges3__45__cpo9iter_moveE,(_ZN39_INTERNAL_29a383b2_4_k_cu_496d3034_74814cuda3std3__45__cpo5beginE - _ZN39_INTERNAL_29a383b2_4_k_cu_496d3034_74814cuda3std6ranges3__45__cpo9iter_moveE)
_ZN39_INTERNAL_29a383b2_4_k_cu_496d3034_74814cuda3std6ranges3__45__cpo9iter_moveE:
	.zero		1
	.type		_ZN39_INTERNAL_29a383b2_4_k_cu_496d3034_74814cuda3std3__45__cpo5beginE,@object
	.size		_ZN39_INTERNAL_29a383b2_4_k_cu_496d3034_74814cuda3std3__45__cpo5beginE,(_ZN39_INTERNAL_29a383b2_4_k_cu_496d3034_74814cuda3std3__441_GLOBAL__N__29a383b2_4_k_cu_496d3034_74816ignoreE - _ZN39_INTERNAL_29a383b2_4_k_cu_496d3034_74814cuda3std3__45__cpo5beginE)
_ZN39_INTERNAL_29a383b2_4_k_cu_496d3034_74814cuda3std3__45__cpo5beginE:
	.zero		1
	.type		_ZN39_INTERNAL_29a383b2_4_k_cu_496d3034_74814cuda3std3__441_GLOBAL__N__29a383b2_4_k_cu_496d3034_74816ignoreE,@object
	.size		_ZN39_INTERNAL_29a383b2_4_k_cu_496d3034_74814cuda3std3__441_GLOBAL__N__29a383b2_4_k_cu_496d3034_74816ignoreE,(_ZN39_INTERNAL_29a383b2_4_k_cu_496d3034_74814cute7productE - _ZN39_INTERNAL_29a383b2_4_k_cu_496d3034_74814cuda3std3__441_GLOBAL__N__29a383b2_4_k_cu_496d3034_74816ignoreE)
_ZN39_INTERNAL_29a383b2_4_k_cu_496d3034_74814cuda3std3__441_GLOBAL__N__29a383b2_4_k_cu_496d3034_74816ignoreE:
	.zero		1
	.type		_ZN39_INTERNAL_29a383b2_4_k_cu_496d3034_74814cute7productE,@object
	.size		_ZN39_INTERNAL_29a383b2_4_k_cu_496d3034_74814cute7productE,(_ZN39_INTERNAL_29a383b2_4_k_cu_496d3034_74814cuda3std3__45__cpo3endE - _ZN39_INTERNAL_29a383b2_4_k_cu_496d3034_74814cute7productE)
_ZN39_INTERNAL_29a383b2_4_k_cu_496d3034_74814cute7productE:
	.zero		1
	.type		_ZN39_INTERNAL_29a383b2_4_k_cu_496d3034_74814cuda3std3__45__cpo3endE,@object
	.size		_ZN39_INTERNAL_29a383b2_4_k_cu_496d3034_74814cuda3std3__45__cpo3endE,(_ZN39_INTERNAL_29a383b2_4_k_cu_496d3034_74814cuda3std3__419piecewise_constructE - _ZN39_INTERNAL_29a383b2_4_k_cu_496d3034_74814cuda3std3__45__cpo3endE)
_ZN39_INTERNAL_29a383b2_4_k_cu_496d3034_74814cuda3std3__45__cpo3endE:
	.zero		1
	.type		_ZN39_INTERNAL_29a383b2_4_k_cu_496d3034_74814cuda3std3__419piecewise_constructE,@object
	.size		_ZN39_INTERNAL_29a383b2_4_k_cu_496d3034_74814cuda3std3__419piecewise_constructE,(_ZN39_INTERNAL_29a383b2_4_k_cu_496d3034_74814cuda3std3__45__cpo4cendE - _ZN39_INTERNAL_29a383b2_4_k_cu_496d3034_74814cuda3std3__419piecewise_constructE)
_ZN39_INTERNAL_29a383b2_4_k_cu_496d3034_74814cuda3std3__419piecewise_constructE:
	.zero		1
	.type		_ZN39_INTERNAL_29a383b2_4_k_cu_496d3034_74814cuda3std3__45__cpo4cendE,@object
	.size		_ZN39_INTERNAL_29a383b2_4_k_cu_496d3034_74814cuda3std3__45__cpo4cendE,(_ZN39_INTERNAL_29a383b2_4_k_cu_496d3034_74814cuda3std6ranges3__45__cpo4swapE - _ZN39_INTERNAL_29a383b2_4_k_cu_496d3034_74814cuda3std3__45__cpo4cendE)
_ZN39_INTERNAL_29a383b2_4_k_cu_496d3034_74814cuda3std3__45__cpo4cendE:
	.zero		1
	.type		_ZN39_INTERNAL_29a383b2_4_k_cu_496d3034_74814cuda3std6ranges3__45__cpo4swapE,@object
	.size		_ZN39_INTERNAL_29a383b2_4_k_cu_496d3034_74814cuda3std6ranges3__45__cpo4swapE,(.L_10 - _ZN39_INTERNAL_29a383b2_4_k_cu_496d3034_74814cuda3std6ranges3__45__cpo4swapE)
_ZN39_INTERNAL_29a383b2_4_k_cu_496d3034_74814cuda3std6ranges3__45__cpo4swapE:
	.zero		1
.L_10:


//--------------------- .nv.constant0._ZN7cutlass13device_kernelINS_4gemm6kernel13GemmUniversalIN4cute5tupleIJiiiiEEENS1_10collective13CollectiveMmaINS1_35MainloopSm100TmaUmmaWarpSpecializedILi5ELi2ELi4ENS5_IJNS4_1CILi2EEESB_NSA_ILi1EEEEEEEENS5_IJNSA_ILi128EEESF_NSA_ILi32EEEEEENS_6half_tENS5_IJlSC_lEEESI_SJ_NS4_8TiledMMAINS4_8MMA_AtomIJNS4_26SM100_MMA_F16BF16_2x1SM_SSISI_SI_fLi128ELi128ELNS4_4UMMA5MajorE0ELSO_0ELNSN_7ScaleInE0ELSP_0EEEEEENS4_6LayoutINS5_IJSC_SC_SC_EEENS5_IJNSA_ILi0EEESU_SU_EEEEENS5_IJNS4_10UnderscoreESX_SX_EEEEENS4_28SM100_TMA_2SM_LOAD_MULTICASTENS4_14ComposedLayoutINS4_7SwizzleILi2ELi4ELi3EEENS4_18smem_ptr_flag_bitsILi16EEENSS_INS5_IJNSA_ILi8EEESG_EEENS5_IJSG_SC_EEEEEEEvNS4_8identityENS4_18SM100_TMA_2SM_LOADES1A_vS1B_EENS_8epilogue10collective18CollectiveEpilogueINS1E_23Sm100TmaWarpSpecializedILi4ELi2ELi16ELb1ELb0EEEJNS5_IJNSA_ILi64EEESF_SG_EEENS5_IJNSS_IS1J_SC_EENSS_INS5_IJNSA_ILi16EEESB_EEENS5_IJSC_S1J_EEEEEEEESI_SJ_SI_SJ_NS1E_6fusion15FusionCallbacksIS1I_NS1R_17LinearCombinationISI_fSI_fLNS_15FloatRoundStyleE2EEES1K_S1Q_JEEENS4_5SM1004TMEM4LOAD26SM100_TMEM_LOAD_32dp32b16xENS4_13SM90_TMA_LOADENS11_INS12_ILi1ELi4ELi3EEES15_NSS_INS5_IJS16_S1M_EEENS5_IJS1M_SC_EEEEEEENS4_39AutoVectorizingCopyWithAssumedAlignmentILi128EEENS4_14SM90_TMA_STOREES26_S28_S28_EEEvvEEEEvNT_6ParamsE --------------------------
	.section	.nv.constant0._ZN7cutlass13device_kernelINS_4gemm6kernel13GemmUniversalIN4cute5tupleIJiiiiEEENS1_10collective13CollectiveMmaINS1_35MainloopSm100TmaUmmaWarpSpecializedILi5ELi2ELi4ENS5_IJNS4_1CILi2EEESB_NSA_ILi1EEEEEEEENS5_IJNSA_ILi128EEESF_NSA_ILi32EEEEEENS_6half_tENS5_IJlSC_lEEESI_SJ_NS4_8TiledMMAINS4_8MMA_AtomIJNS4_26SM100_MMA_F16BF16_2x1SM_SSISI_SI_fLi128ELi128ELNS4_4UMMA5MajorE0ELSO_0ELNSN_7ScaleInE0ELSP_0EEEEEENS4_6LayoutINS5_IJSC_SC_SC_EEENS5_IJNSA_ILi0EEESU_SU_EEEEENS5_IJNS4_10UnderscoreESX_SX_EEEEENS4_28SM100_TMA_2SM_LOAD_MULTICASTENS4_14ComposedLayoutINS4_7SwizzleILi2ELi4ELi3EEENS4_18smem_ptr_flag_bitsILi16EEENSS_INS5_IJNSA_ILi8EEESG_EEENS5_IJSG_SC_EEEEEEEvNS4_8identityENS4_18SM100_TMA_2SM_LOADES1A_vS1B_EENS_8epilogue10collective18CollectiveEpilogueINS1E_23Sm100TmaWarpSpecializedILi4ELi2ELi16ELb1ELb0EEEJNS5_IJNSA_ILi64EEESF_SG_EEENS5_IJNSS_IS1J_SC_EENSS_INS5_IJNSA_ILi16EEESB_EEENS5_IJSC_S1J_EEEEEEEESI_SJ_SI_SJ_NS1E_6fusion15FusionCallbacksIS1I_NS1R_17LinearCombinationISI_fSI_fLNS_15FloatRoundStyleE2EEES1K_S1Q_JEEENS4_5SM1004TMEM4LOAD26SM100_TMEM_LOAD_32dp32b16xENS4_13SM90_TMA_LOADENS11_INS12_ILi1ELi4ELi3EEES15_NSS_INS5_IJS16_S1M_EEENS5_IJS1M_SC_EEEEEEENS4_39AutoVectorizingCopyWithAssumedAlignmentILi128EEENS4_14SM90_TMA_STOREES26_S28_S28_EEEvvEEEEvNT_6ParamsE,"a",@progbits
	.sectionflags	@""
	.align	4
.nv.constant0._ZN7cutlass13device_kernelINS_4gemm6kernel13GemmUniversalIN4cute5tupleIJiiiiEEENS1_10collective13CollectiveMmaINS1_35MainloopSm100TmaUmmaWarpSpecializedILi5ELi2ELi4ENS5_IJNS4_1CILi2EEESB_NSA_ILi1EEEEEEEENS5_IJNSA_ILi128EEESF_NSA_ILi32EEEEEENS_6half_tENS5_IJlSC_lEEESI_SJ_NS4_8TiledMMAINS4_8MMA_AtomIJNS4_26SM100_MMA_F16BF16_2x1SM_SSISI_SI_fLi128ELi128ELNS4_4UMMA5MajorE0ELSO_0ELNSN_7ScaleInE0ELSP_0EEEEEENS4_6LayoutINS5_IJSC_SC_SC_EEENS5_IJNSA_ILi0EEESU_SU_EEEEENS5_IJNS4_10UnderscoreESX_SX_EEEEENS4_28SM100_TMA_2SM_LOAD_MULTICASTENS4_14ComposedLayoutINS4_7SwizzleILi2ELi4ELi3EEENS4_18smem_ptr_flag_bitsILi16EEENSS_INS5_IJNSA_ILi8EEESG_EEENS5_IJSG_SC_EEEEEEEvNS4_8identityENS4_18SM100_TMA_2SM_LOADES1A_vS1B_EENS_8epilogue10collective18CollectiveEpilogueINS1E_23Sm100TmaWarpSpecializedILi4ELi2ELi16ELb1ELb0EEEJNS5_IJNSA_ILi64EEESF_SG_EEENS5_IJNSS_IS1J_SC_EENSS_INS5_IJNSA_ILi16EEESB_EEENS5_IJSC_S1J_EEEEEEEESI_SJ_SI_SJ_NS1E_6fusion15FusionCallbacksIS1I_NS1R_17LinearCombinationISI_fSI_fLNS_15FloatRoundStyleE2EEES1K_S1Q_JEEENS4_5SM1004TMEM4LOAD26SM100_TMEM_LOAD_32dp32b16xENS4_13SM90_TMA_LOADENS11_INS12_ILi1ELi4ELi3EEES15_NSS_INS5_IJS16_S1M_EEENS5_IJS1M_SC_EEEEEEENS4_39AutoVectorizingCopyWithAssumedAlignmentILi128EEENS4_14SM90_TMA_STOREES26_S28_S28_EEEvvEEEEvNT_6ParamsE:
	.zero		2944


//--------------------- SYMBOLS --------------------------

	.type		.nv.reservedSmem.offset0,@object
	.size		.nv.reservedSmem.offset0,0x4
	.type		.nv.reservedSmem.cap,@object
	.size		.nv.reservedSmem.cap,0x4
	.type		__assertfail,@function
